// auto-generated by cutlass_sweep.gemm — config: {"arch": "sm_90", "cluster_m": 1, "cluster_n": 1, "dtype": "fp16", "dtype_b": "fp16", "layout": "nn", "stages": 4, "tile_k": 64, "tile_m": 128, "tile_n": 128}
#include "cutlass/cutlass.h"
#include "cutlass/gemm/collective/collective_builder.hpp"
#include "cutlass/gemm/device/gemm_universal_adapter.h"
#include "cutlass/gemm/kernel/gemm_universal.hpp"
#include "cutlass/epilogue/collective/collective_builder.hpp"

using ElemA = cutlass::half_t;
using ElemB = cutlass::half_t;
using ElemCD = cutlass::half_t;
using Acc  = float;
using TileShape    = cute::Shape<cute::_128, cute::_128, cute::_64>;
using ClusterShape = cute::Shape<cute::_1, cute::_1, cute::_1>;

using CollectiveEpilogue = typename cutlass::epilogue::collective::CollectiveBuilder<
    cutlass::arch::Sm90, cutlass::arch::OpClassTensorOp,
    TileShape, ClusterShape,
    cutlass::epilogue::collective::EpilogueTileAuto,
    Acc, Acc,
    ElemCD, cutlass::layout::RowMajor, 128 / cutlass::sizeof_bits<ElemCD>::value,
    ElemCD, cutlass::layout::RowMajor, 128 / cutlass::sizeof_bits<ElemCD>::value,
    cutlass::epilogue::collective::EpilogueScheduleAuto
  >::CollectiveOp;

using CollectiveMainloop = typename cutlass::gemm::collective::CollectiveBuilder<
    cutlass::arch::Sm90, cutlass::arch::OpClassTensorOp,
    ElemA, cutlass::layout::RowMajor, 128 / cutlass::sizeof_bits<ElemA>::value,
    ElemB, cutlass::layout::RowMajor, 128 / cutlass::sizeof_bits<ElemB>::value,
    Acc,
    TileShape, ClusterShape,
    cutlass::gemm::collective::StageCount<4>,
    cutlass::gemm::collective::KernelScheduleAuto
  >::CollectiveOp;

using GemmKernel = cutlass::gemm::kernel::GemmUniversal<
    cute::Shape<int,int,int,int>,
    CollectiveMainloop,
    CollectiveEpilogue
>;
using Gemm = cutlass::gemm::device::GemmUniversalAdapter<GemmKernel>;

// Force the device kernel symbol into the cubin without needing a host main.
auto* _anchor = &cutlass::device_kernel<GemmKernel>;


// ===== COMPILED SASS (sm_90a) =====

	.target	sm_90a

	.elftype	@"ET_EXEC"


//--------------------- .note.nv.tkinfo           --------------------------
	.section	.note.nv.tkinfo,"",@"SHT_NOTE"
	.sectionflags	@"SHF_NOTE_NV_TKINFO"
	.tkinfo
        /*0018*/ 	.word	0x00000002
        /*0030*/ 	.string	""
        /*0030*/ 	.string	"ptxas"
        /*0030*/ 	.string	"Cuda compilation tools, release 13.0, V13.0.88"
        /*0030*/ 	.string	"Build cuda_13.0.r13.0/compiler.36424714_0"
        /*0030*/ 	.string	"-arch sm_90a -m 64 "



//--------------------- .note.nv.cuinfo           --------------------------
	.section	.note.nv.cuinfo,"",@"SHT_NOTE"
	.sectionflags	@"SHF_NOTE_NV_CUINFO"
        /*0018*/ 	.short	0x0002
        /*001a*/ 	.short	0x005a
        /*001c*/ 	.short	0x0082
	.zero		2


//--------------------- .nv.info                  --------------------------
	.section	.nv.info,"",@"SHT_CUDA_INFO"
	.align	4


	//----- nvinfo : EIATTR_REGCOUNT
	.align		4
        /*0000*/ 	.byte	0x04, 0x2f
        /*0002*/ 	.short	(.L_15 - .L_14)
	.align		4
.L_14:
        /*0004*/ 	.word	index@(_ZN7cutlass13device_kernelINS_4gemm6kernel13GemmUniversalIN4cute5tupleIJiiiiEEENS1_10collective13CollectiveMmaINS1_34MainloopSm90TmaGmmaWarpSpecializedILi4ENS5_IJNS4_1CILi1EEESB_SB_EEENS1_35KernelTmaWarpSpecializedCooperativeEEENS5_IJNSA_ILi128EEESF_NSA_ILi64EEEEEENS_6half_tENS5_IJlSB_lEEESI_NS5_IJSB_llEEENS4_8TiledMMAINS4_8MMA_AtomIJNS4_4SM904GMMA26MMA_64x128x16_F32F16F16_SSILNSO_5MajorE0ELSQ_1ELNSO_7ScaleInE1ELSR_1EEEEEENS4_6LayoutINS5_IJNSA_ILi2EEESB_SB_EEENS5_IJSB_NSA_ILi0EEESX_EEEEENS5_IJNS4_10UnderscoreES10_S10_EEEEENS4_13SM90_TMA_LOADENS4_14ComposedLayoutINS4_7SwizzleILi3ELi4ELi3EEENS4_18smem_ptr_flag_bitsILi16EEENSU_INS5_IJNSA_ILi8EEESG_EEENS5_IJSG_SB_EEEEEEEvNS4_8identityES13_NS14_IS16_S18_NSU_INS5_IJSG_S19_EEENS5_IJSB_SG_EEEEEEEvS1E_EENS_8epilogue10collective6detail29Sm90TmaWarpSpecializedAdapterINS1L_15DefaultEpilogueISI_SJ_SJ_NS1K_6thread17LinearCombinationISI_Li1EffLNS1P_9ScaleType4KindE0ELNS_15FloatRoundStyleE2ESI_EENS1_15EpilogueDefaultEEEEEvvEEEEvNT_6ParamsE)
        /*0008*/ 	.word	0x000000a8


	//----- nvinfo : EIATTR_FRAME_SIZE
	.align		4
.L_15:
        /*000c*/ 	.byte	0x04, 0x11
        /*000e*/ 	.short	(.L_17 - .L_16)
	.align		4
.L_16:
        /*0010*/ 	.word	index@(_ZN7cutlass13device_kernelINS_4gemm6kernel13GemmUniversalIN4cute5tupleIJiiiiEEENS1_10collective13CollectiveMmaINS1_34MainloopSm90TmaGmmaWarpSpecializedILi4ENS5_IJNS4_1CILi1EEESB_SB_EEENS1_35KernelTmaWarpSpecializedCooperativeEEENS5_IJNSA_ILi128EEESF_NSA_ILi64EEEEEENS_6half_tENS5_IJlSB_lEEESI_NS5_IJSB_llEEENS4_8TiledMMAINS4_8MMA_AtomIJNS4_4SM904GMMA26MMA_64x128x16_F32F16F16_SSILNSO_5MajorE0ELSQ_1ELNSO_7ScaleInE1ELSR_1EEEEEENS4_6LayoutINS5_IJNSA_ILi2EEESB_SB_EEENS5_IJSB_NSA_ILi0EEESX_EEEEENS5_IJNS4_10UnderscoreES10_S10_EEEEENS4_13SM90_TMA_LOADENS4_14ComposedLayoutINS4_7SwizzleILi3ELi4ELi3EEENS4_18smem_ptr_flag_bitsILi16EEENSU_INS5_IJNSA_ILi8EEESG_EEENS5_IJSG_SB_EEEEEEEvNS4_8identityES13_NS14_IS16_S18_NSU_INS5_IJSG_S19_EEENS5_IJSB_SG_EEEEEEEvS1E_EENS_8epilogue10collective6detail29Sm90TmaWarpSpecializedAdapterINS1L_15DefaultEpilogueISI_SJ_SJ_NS1K_6thread17LinearCombinationISI_Li1EffLNS1P_9ScaleType4KindE0ELNS_15FloatRoundStyleE2ESI_EENS1_15EpilogueDefaultEEEEEvvEEEEvNT_6ParamsE)
        /*0014*/ 	.word	0x00000000


	//----- nvinfo : EIATTR_MIN_STACK_SIZE
	.align		4
.L_17:
        /*0018*/ 	.byte	0x04, 0x12
        /*001a*/ 	.short	(.L_19 - .L_18)
	.align		4
.L_18:
        /*001c*/ 	.word	index@(_ZN7cutlass13device_kernelINS_4gemm6kernel13GemmUniversalIN4cute5tupleIJiiiiEEENS1_10collective13CollectiveMmaINS1_34MainloopSm90TmaGmmaWarpSpecializedILi4ENS5_IJNS4_1CILi1EEESB_SB_EEENS1_35KernelTmaWarpSpecializedCooperativeEEENS5_IJNSA_ILi128EEESF_NSA_ILi64EEEEEENS_6half_tENS5_IJlSB_lEEESI_NS5_IJSB_llEEENS4_8TiledMMAINS4_8MMA_AtomIJNS4_4SM904GMMA26MMA_64x128x16_F32F16F16_SSILNSO_5MajorE0ELSQ_1ELNSO_7ScaleInE1ELSR_1EEEEEENS4_6LayoutINS5_IJNSA_ILi2EEESB_SB_EEENS5_IJSB_NSA_ILi0EEESX_EEEEENS5_IJNS4_10UnderscoreES10_S10_EEEEENS4_13SM90_TMA_LOADENS4_14ComposedLayoutINS4_7SwizzleILi3ELi4ELi3EEENS4_18smem_ptr_flag_bitsILi16EEENSU_INS5_IJNSA_ILi8EEESG_EEENS5_IJSG_SB_EEEEEEEvNS4_8identityES13_NS14_IS16_S18_NSU_INS5_IJSG_S19_EEENS5_IJSB_SG_EEEEEEEvS1E_EENS_8epilogue10collective6detail29Sm90TmaWarpSpecializedAdapterINS1L_15DefaultEpilogueISI_SJ_SJ_NS1K_6thread17LinearCombinationISI_Li1EffLNS1P_9ScaleType4KindE0ELNS_15FloatRoundStyleE2ESI_EENS1_15EpilogueDefaultEEEEEvvEEEEvNT_6ParamsE)
        /*0020*/ 	.word	0x00000000
.L_19:


//--------------------- .nv.compat                --------------------------
	.section	.nv.compat,"",@"SHT_CUDA_COMPAT_INFO"
	.align	4
        /*0000*/ 	.byte	0x02, 0x09, 0x01, 0x00, 0x02, 0x02, 0x04, 0x00, 0x02, 0x05, 0x05, 0x00, 0x03, 0x07, 0x01, 0x01
        /*0010*/ 	.byte	0x02, 0x03, 0x01, 0x00, 0x02, 0x06, 0x01, 0x00, 0x04, 0x0b, 0x08, 0x00, 0x00, 0x00, 0x00, 0x00
        /*0020*/ 	.byte	0x00, 0x00, 0x00, 0x00


//--------------------- .nv.info._ZN7cutlass13device_kernelINS_4gemm6kernel13GemmUniversalIN4cute5tupleIJiiiiEEENS1_10collective13CollectiveMmaINS1_34MainloopSm90TmaGmmaWarpSpecializedILi4ENS5_IJNS4_1CILi1EEESB_SB_EEENS1_35KernelTmaWarpSpecializedCooperativeEEENS5_IJNSA_ILi128EEESF_NSA_ILi64EEEEEENS_6half_tENS5_IJlSB_lEEESI_NS5_IJSB_llEEENS4_8TiledMMAINS4_8MMA_AtomIJNS4_4SM904GMMA26MMA_64x128x16_F32F16F16_SSILNSO_5MajorE0ELSQ_1ELNSO_7ScaleInE1ELSR_1EEEEEENS4_6LayoutINS5_IJNSA_ILi2EEESB_SB_EEENS5_IJSB_NSA_ILi0EEESX_EEEEENS5_IJNS4_10UnderscoreES10_S10_EEEEENS4_13SM90_TMA_LOADENS4_14ComposedLayoutINS4_7SwizzleILi3ELi4ELi3EEENS4_18smem_ptr_flag_bitsILi16EEENSU_INS5_IJNSA_ILi8EEESG_EEENS5_IJSG_SB_EEEEEEEvNS4_8identityES13_NS14_IS16_S18_NSU_INS5_IJSG_S19_EEENS5_IJSB_SG_EEEEEEEvS1E_EENS_8epilogue10collective6detail29Sm90TmaWarpSpecializedAdapterINS1L_15DefaultEpilogueISI_SJ_SJ_NS1K_6thread17LinearCombinationISI_Li1EffLNS1P_9ScaleType4KindE0ELNS_15FloatRoundStyleE2ESI_EENS1_15EpilogueDefaultEEEEEvvEEEEvNT_6ParamsE --------------------------
	.section	.nv.info._ZN7cutlass13device_kernelINS_4gemm6kernel13GemmUniversalIN4cute5tupleIJiiiiEEENS1_10collective13CollectiveMmaINS1_34MainloopSm90TmaGmmaWarpSpecializedILi4ENS5_IJNS4_1CILi1EEESB_SB_EEENS1_35KernelTmaWarpSpecializedCooperativeEEENS5_IJNSA_ILi128EEESF_NSA_ILi64EEEEEENS_6half_tENS5_IJlSB_lEEESI_NS5_IJSB_llEEENS4_8TiledMMAINS4_8MMA_AtomIJNS4_4SM904GMMA26MMA_64x128x16_F32F16F16_SSILNSO_5MajorE0ELSQ_1ELNSO_7ScaleInE1ELSR_1EEEEEENS4_6LayoutINS5_IJNSA_ILi2EEESB_SB_EEENS5_IJSB_NSA_ILi0EEESX_EEEEENS5_IJNS4_10UnderscoreES10_S10_EEEEENS4_13SM90_TMA_LOADENS4_14ComposedLayoutINS4_7SwizzleILi3ELi4ELi3EEENS4_18smem_ptr_flag_bitsILi16EEENSU_INS5_IJNSA_ILi8EEESG_EEENS5_IJSG_SB_EEEEEEEvNS4_8identityES13_NS14_IS16_S18_NSU_INS5_IJSG_S19_EEENS5_IJSB_SG_EEEEEEEvS1E_EENS_8epilogue10collective6detail29Sm90TmaWarpSpecializedAdapterINS1L_15DefaultEpilogueISI_SJ_SJ_NS1K_6thread17LinearCombinationISI_Li1EffLNS1P_9ScaleType4KindE0ELNS_15FloatRoundStyleE2ESI_EENS1_15EpilogueDefaultEEEEEvvEEEEvNT_6ParamsE,"",@"SHT_CUDA_INFO"
	.sectionflags	@""
	.align	4


	//----- nvinfo : EIATTR_CUDA_API_VERSION
	.align		4
        /*0000*/ 	.byte	0x04, 0x37
        /*0002*/ 	.short	(.L_21 - .L_20)
.L_20:
        /*0004*/ 	.word	0x00000082


	//----- nvinfo : EIATTR_KPARAM_INFO
	.align		4
.L_21:
        /*0008*/ 	.byte	0x04, 0x17
        /*000a*/ 	.short	(.L_23 - .L_22)
.L_22:
        /*000c*/ 	.word	0x00000000
        /*0010*/ 	.short	0x0000
        /*0012*/ 	.short	0x0070
        /*0014*/ 	.byte	0x00, 0xf0, 0x01, 0x10


	//----- nvinfo : EIATTR_SPARSE_MMA_MASK
	.align		4
.L_23:
        /*0018*/ 	.byte	0x03, 0x50
        /*001a*/ 	.short	0x0000


	//----- nvinfo : EIATTR_MAXREG_COUNT
	.align		4
        /*001c*/ 	.byte	0x03, 0x1b
        /*001e*/ 	.short	0x00a8


	//----- nvinfo : EIATTR_NUM_BARRIERS
	.align		4
        /*0020*/ 	.byte	0x02, 0x4c
        /*0022*/ 	.byte	0x01
	.zero		1


	//----- nvinfo : EIATTR_EXTERNS
	.align		4
        /*0024*/ 	.byte	0x04, 0x0f
        /*0026*/ 	.short	(.L_25 - .L_24)


	//   ....[0]....
	.align		4
.L_24:
        /*0028*/ 	.word	index@(__assertfail)


	//----- nvinfo : EIATTR_MERCURY_ISA_VERSION
	.align		4
.L_25:
        /*002c*/ 	.byte	0x03, 0x5f
        /*002e*/ 	.short	0x0101


	//----- nvinfo : EIATTR_INT_WARP_WIDE_INSTR_OFFSETS
	.align		4
        /*0030*/ 	.byte	0x04, 0x31
        /*0032*/ 	.short	(.L_27 - .L_26)


	//   ....[0]....
.L_26:
        /*0034*/ 	.word	0x000003b0


	//   ....[1]....
        /*0038*/ 	.word	0x000003c0


	//   ....[2]....
        /*003c*/ 	.word	0x000004e0


	//----- nvinfo : EIATTR_COOP_GROUP_MASK_REGIDS
	.align		4
.L_27:
        /*0040*/ 	.byte	0x04, 0x29
        /*0042*/ 	.short	(.L_29 - .L_28)


	//   ....[0]....
.L_28:
        /*0044*/ 	.word	0xffffffff


	//   ....[1]....
        /*0048*/ 	.word	0xffffffff


	//   ....[2]....
        /*004c*/ 	.word	0xffffffff


	//   ....[3]....
        /*0050*/ 	.word	0xffffffff


	//   ....[4]....
        /*0054*/ 	.word	0xffffffff


	//----- nvinfo : EIATTR_COOP_GROUP_INSTR_OFFSETS
	.align		4
.L_29:
        /*0058*/ 	.byte	0x04, 0x28
        /*005a*/ 	.short	(.L_31 - .L_30)


	//   ....[0]....
.L_30:
        /*005c*/ 	.word	0x00000060


	//   ....[1]....
        /*0060*/ 	.word	0x00000070


	//   ....[2]....
        /*0064*/ 	.word	0x00000130


	//   ....[3]....
        /*0068*/ 	.word	0x000002c0


	//   ....[4]....
        /*006c*/ 	.word	0x000011c0


	//----- nvinfo : EIATTR_REG_RECONFIG
	.align		4
.L_31:
        /*0070*/ 	.byte	0x01, 0x54
	.zero		2


	//----- nvinfo : EIATTR_SYSCALL_OFFSETS
	.align		4
        /*0074*/ 	.byte	0x04, 0x46
        /*0076*/ 	.short	(.L_33 - .L_32)


	//   ....[0]....
.L_32:
        /*0078*/ 	.word	0x000013b0


	//----- nvinfo : EIATTR_MBARRIER_INSTR_OFFSETS
	.align		4
.L_33:
        /*007c*/ 	.byte	0x04, 0x39
        /*007e*/ 	.short	(.L_35 - .L_34)


	//   ....[0]....
.L_34:
        /*0080*/ 	.word	0x00000230
        /*0084*/ 	.word	0x000000ff
        /*0088*/ 	.word	0x00000000
        /*008c*/ 	.short	0x0100
        /*008e*/ 	.byte	0x08
	.zero		1


	//   ....[1]....
        /*0090*/ 	.word	0x00000240
        /*0094*/ 	.word	0x000000ff
        /*0098*/ 	.word	0x00000020
        /*009c*/ 	.short	0x0100
        /*009e*/ 	.byte	0x08
	.zero		1


	//   ....[2]....
        /*00a0*/ 	.word	0x00000250
        /*00a4*/ 	.word	0x000000ff
        /*00a8*/ 	.word	0x00000008
        /*00ac*/ 	.short	0x0100
        /*00ae*/ 	.byte	0x08
	.zero		1


	//   ....[3]....
        /*00b0*/ 	.word	0x00000260
        /*00b4*/ 	.word	0x000000ff
        /*00b8*/ 	.word	0x00000028
        /*00bc*/ 	.short	0x0100
        /*00be*/ 	.byte	0x08
	.zero		1


	//   ....[4]....
        /*00c0*/ 	.word	0x00000270
        /*00c4*/ 	.word	0x000000ff
        /*00c8*/ 	.word	0x00000010
        /*00cc*/ 	.short	0x0100
        /*00ce*/ 	.byte	0x08
	.zero		1


	//   ....[5]....
        /*00d0*/ 	.word	0x00000280
        /*00d4*/ 	.word	0x000000ff
        /*00d8*/ 	.word	0x00000030
        /*00dc*/ 	.short	0x0100
        /*00de*/ 	.byte	0x08
	.zero		1


	//   ....[6]....
        /*00e0*/ 	.word	0x00000290
        /*00e4*/ 	.word	0x000000ff
        /*00e8*/ 	.word	0x00000018
        /*00ec*/ 	.short	0x0100
        /*00ee*/ 	.byte	0x08
	.zero		1


	//   ....[7]....
        /*00f0*/ 	.word	0x000002a0
        /*00f4*/ 	.word	0x000000ff
        /*00f8*/ 	.word	0x00000038
        /*00fc*/ 	.short	0x0100
        /*00fe*/ 	.byte	0x08
	.zero		1


	//   ....[8]....
        /*0100*/ 	.word	0x00000560
        /*0104*/ 	.word	0x000000ff
        /*0108*/ 	.word	0x00000050
        /*010c*/ 	.short	0x0100
        /*010e*/ 	.byte	0x08
	.zero		1


	//   ....[9]....
        /*0110*/ 	.word	0x000005c0
        /*0114*/ 	.word	0x000000ff
        /*0118*/ 	.word	0x00000058
        /*011c*/ 	.short	0x0100
        /*011e*/ 	.byte	0x08
	.zero		1


	//   ....[10]....
        /*0120*/ 	.word	0x00001430
        /*0124*/ 	.word	0x00000003
        /*0128*/ 	.word	0x00000000
        /*012c*/ 	.short	0x010a
        /*012e*/ 	.byte	0x3f
	.zero		1


	//   ....[11]....
        /*0130*/ 	.word	0x00001490
        /*0134*/ 	.word	0x00000003
        /*0138*/ 	.word	0x00000000
        /*013c*/ 	.short	0x010a
        /*013e*/ 	.byte	0x3f
	.zero		1


	//   ....[12]....
        /*0140*/ 	.word	0x000017e0
        /*0144*/ 	.word	0x000000ff
        /*0148*/ 	.word	0x00000000
        /*014c*/ 	.short	0x010a
        /*014e*/ 	.byte	0x07
	.zero		1


	//   ....[13]....
        /*0150*/ 	.word	0x00001820
        /*0154*/ 	.word	0x000000ff
        /*0158*/ 	.word	0x00000000
        /*015c*/ 	.short	0x010a
        /*015e*/ 	.byte	0x07
	.zero		1


	//   ....[14]....
        /*0160*/ 	.word	0x00001a80
        /*0164*/ 	.word	0x000000ff
        /*0168*/ 	.word	0x00000000
        /*016c*/ 	.short	0x0101
        /*016e*/ 	.byte	0x07
	.zero		1


	//   ....[15]....
        /*0170*/ 	.word	0x00001c40
        /*0174*/ 	.word	0x000000ff
        /*0178*/ 	.word	0x00000000
        /*017c*/ 	.short	0x0101
        /*017e*/ 	.byte	0x04
	.zero		1


	//   ....[16]....
        /*0180*/ 	.word	0x00006e10
        /*0184*/ 	.word	0x0000000e
        /*0188*/ 	.word	0x00000020
        /*018c*/ 	.short	0x010a
        /*018e*/ 	.byte	0x3f
	.zero		1


	//   ....[17]....
        /*0190*/ 	.word	0x00007210
        /*0194*/ 	.word	0x00000005
        /*0198*/ 	.word	0x00000058
        /*019c*/ 	.short	0x0101
        /*019e*/ 	.byte	0x3f
	.zero		1


	//   ....[18]....
        /*01a0*/ 	.word	0x00007920
        /*01a4*/ 	.word	0x00000007
        /*01a8*/ 	.word	0x00000000
        /*01ac*/ 	.short	0x010a
        /*01ae*/ 	.byte	0x3f
	.zero		1


	//   ....[19]....
        /*01b0*/ 	.word	0x000079a0
        /*01b4*/ 	.word	0x00000008
        /*01b8*/ 	.word	0x00000000
        /*01bc*/ 	.short	0x010a
        /*01be*/ 	.byte	0x3f
	.zero		1


	//   ....[20]....
        /*01c0*/ 	.word	0x00007a30
        /*01c4*/ 	.word	0x0000000b
        /*01c8*/ 	.word	0x00000000
        /*01cc*/ 	.short	0x010a
        /*01ce*/ 	.byte	0x3f
	.zero		1


	//   ....[21]....
        /*01d0*/ 	.word	0x00007ac0
        /*01d4*/ 	.word	0x00000003
        /*01d8*/ 	.word	0x00000000
        /*01dc*/ 	.short	0x010a
        /*01de*/ 	.byte	0x3f
	.zero		1


	//   ....[22]....
        /*01e0*/ 	.word	0x00007b20
        /*01e4*/ 	.word	0x00000003
        /*01e8*/ 	.word	0x00000000
        /*01ec*/ 	.short	0x010a
        /*01ee*/ 	.byte	0x3f
	.zero		1


	//   ....[23]....
        /*01f0*/ 	.word	0x00007b80
        /*01f4*/ 	.word	0x00000004
        /*01f8*/ 	.word	0x00000000
        /*01fc*/ 	.short	0x010a
        /*01fe*/ 	.byte	0x3f
	.zero		1


	//   ....[24]....
        /*0200*/ 	.word	0x00007c50
        /*0204*/ 	.word	0x0000000e
        /*0208*/ 	.word	0x00000020
        /*020c*/ 	.short	0x010a
        /*020e*/ 	.byte	0x3f
	.zero		1


	//   ....[25]....
        /*0210*/ 	.word	0x00007d20
        /*0214*/ 	.word	0x00000007
        /*0218*/ 	.word	0x00000000
        /*021c*/ 	.short	0x010a
        /*021e*/ 	.byte	0x3f
	.zero		1


	//   ....[26]....
        /*0220*/ 	.word	0x00007d70
        /*0224*/ 	.word	0x00000008
        /*0228*/ 	.word	0x00000000
        /*022c*/ 	.short	0x010a
        /*022e*/ 	.byte	0x3f
	.zero		1


	//   ....[27]....
        /*0230*/ 	.word	0x00007dc0
        /*0234*/ 	.word	0x0000000b
        /*0238*/ 	.word	0x00000000
        /*023c*/ 	.short	0x010a
        /*023e*/ 	.byte	0x3f
	.zero		1


	//----- nvinfo : EIATTR_NUM_MBARRIERS
	.align		4
.L_35:
        /*0240*/ 	.byte	0x03, 0x38
        /*0242*/ 	.short	0x000a


	//----- nvinfo : EIATTR_EXIT_INSTR_OFFSETS
	.align		4
        /*0244*/ 	.byte	0x04, 0x1c
        /*0246*/ 	.short	(.L_37 - .L_36)


	//   ....[0]....
.L_36:
        /*0248*/ 	.word	0x00000660


	//   ....[1]....
        /*024c*/ 	.word	0x00000f20


	//   ....[2]....
        /*0250*/ 	.word	0x000064d0


	//   ....[3]....
        /*0254*/ 	.word	0x00006b00


	//   ....[4]....
        /*0258*/ 	.word	0x00007b10


	//----- nvinfo : EIATTR_MAX_THREADS
	.align		4
.L_37:
        /*025c*/ 	.byte	0x04, 0x05
        /*025e*/ 	.short	(.L_39 - .L_38)
.L_38:
        /*0260*/ 	.word	0x00000180
        /*0264*/ 	.word	0x00000001
        /*0268*/ 	.word	0x00000001


	//----- nvinfo : EIATTR_CRS_STACK_SIZE
	.align		4
.L_39:
        /*026c*/ 	.byte	0x04, 0x1e
        /*026e*/ 	.short	(.L_41 - .L_40)
.L_40:
        /*0270*/ 	.word	0x00000000


	//----- nvinfo : EIATTR_CBANK_PARAM_SIZE
	.align		4
.L_41:
        /*0274*/ 	.byte	0x03, 0x19
        /*0276*/ 	.short	0x0470


	//----- nvinfo : EIATTR_PARAM_CBANK
	.align		4
        /*0278*/ 	.byte	0x04, 0x0a
        /*027a*/ 	.short	(.L_43 - .L_42)
	.align		4
.L_42:
        /*027c*/ 	.word	index@(.nv.constant0._ZN7cutlass13device_kernelINS_4gemm6kernel13GemmUniversalIN4cute5tupleIJiiiiEEENS1_10collective13CollectiveMmaINS1_34MainloopSm90TmaGmmaWarpSpecializedILi4ENS5_IJNS4_1CILi1EEESB_SB_EEENS1_35KernelTmaWarpSpecializedCooperativeEEENS5_IJNSA_ILi128EEESF_NSA_ILi64EEEEEENS_6half_tENS5_IJlSB_lEEESI_NS5_IJSB_llEEENS4_8TiledMMAINS4_8MMA_AtomIJNS4_4SM904GMMA26MMA_64x128x16_F32F16F16_SSILNSO_5MajorE0ELSQ_1ELNSO_7ScaleInE1ELSR_1EEEEEENS4_6LayoutINS5_IJNSA_ILi2EEESB_SB_EEENS5_IJSB_NSA_ILi0EEESX_EEEEENS5_IJNS4_10UnderscoreES10_S10_EEEEENS4_13SM90_TMA_LOADENS4_14ComposedLayoutINS4_7SwizzleILi3ELi4ELi3EEENS4_18smem_ptr_flag_bitsILi16EEENSU_INS5_IJNSA_ILi8EEESG_EEENS5_IJSG_SB_EEEEEEEvNS4_8identityES13_NS14_IS16_S18_NSU_INS5_IJSG_S19_EEENS5_IJSB_SG_EEEEEEEvS1E_EENS_8epilogue10collective6detail29Sm90TmaWarpSpecializedAdapterINS1L_15DefaultEpilogueISI_SJ_SJ_NS1K_6thread17LinearCombinationISI_Li1EffLNS1P_9ScaleType4KindE0ELNS_15FloatRoundStyleE2ESI_EENS1_15EpilogueDefaultEEEEEvvEEEEvNT_6ParamsE)
        /*0280*/ 	.short	0x0210
        /*0282*/ 	.short	0x0470


	//----- nvinfo : EIATTR_SW_WAR
	.align		4
.L_43:
        /*0284*/ 	.byte	0x04, 0x36
        /*0286*/ 	.short	(.L_45 - .L_44)
.L_44:
        /*0288*/ 	.word	0x00000008
.L_45:


//--------------------- .nv.callgraph             --------------------------
	.section	.nv.callgraph,"",@"SHT_CUDA_CALLGRAPH"
	.align	4
	.sectionentsize	8
	.align		4
        /*0000*/ 	.word	0x00000000
	.align		4
        /*0004*/ 	.word	0xffffffff
	.align		4
        /*0008*/ 	.word	index@(_ZN7cutlass13device_kernelINS_4gemm6kernel13GemmUniversalIN4cute5tupleIJiiiiEEENS1_10collective13CollectiveMmaINS1_34MainloopSm90TmaGmmaWarpSpecializedILi4ENS5_IJNS4_1CILi1EEESB_SB_EEENS1_35KernelTmaWarpSpecializedCooperativeEEENS5_IJNSA_ILi128EEESF_NSA_ILi64EEEEEENS_6half_tENS5_IJlSB_lEEESI_NS5_IJSB_llEEENS4_8TiledMMAINS4_8MMA_AtomIJNS4_4SM904GMMA26MMA_64x128x16_F32F16F16_SSILNSO_5MajorE0ELSQ_1ELNSO_7ScaleInE1ELSR_1EEEEEENS4_6LayoutINS5_IJNSA_ILi2EEESB_SB_EEENS5_IJSB_NSA_ILi0EEESX_EEEEENS5_IJNS4_10UnderscoreES10_S10_EEEEENS4_13SM90_TMA_LOADENS4_14ComposedLayoutINS4_7SwizzleILi3ELi4ELi3EEENS4_18smem_ptr_flag_bitsILi16EEENSU_INS5_IJNSA_ILi8EEESG_EEENS5_IJSG_SB_EEEEEEEvNS4_8identityES13_NS14_IS16_S18_NSU_INS5_IJSG_S19_EEENS5_IJSB_SG_EEEEEEEvS1E_EENS_8epilogue10collective6detail29Sm90TmaWarpSpecializedAdapterINS1L_15DefaultEpilogueISI_SJ_SJ_NS1K_6thread17LinearCombinationISI_Li1EffLNS1P_9ScaleType4KindE0ELNS_15FloatRoundStyleE2ESI_EENS1_15EpilogueDefaultEEEEEvvEEEEvNT_6ParamsE)
	.align		4
        /*000c*/ 	.word	index@(__assertfail)
	.align		4
        /*0010*/ 	.word	0x00000000
	.align		4
        /*0014*/ 	.word	0xfffffffe
	.align		4
        /*0018*/ 	.word	0x00000000
	.align		4
        /*001c*/ 	.word	0xfffffffd
	.align		4
        /*0020*/ 	.word	0x00000000
	.align		4
        /*0024*/ 	.word	0xfffffffc


//--------------------- .nv.constant4             --------------------------
	.section	.nv.constant4,"a",@progbits
	.align	8
	.align		8
.nv.constant4:
        /*0000*/ 	.dword	__assertfail
	.align		8
        /*0008*/ 	.dword	__unnamed_1
	.align		8
        /*0010*/ 	.dword	_ZN40_INTERNAL_65aee400_4_k_cu_ae53138a_294994cuda3std3__45__cpo5beginE
	.align		8
        /*0018*/ 	.dword	_ZN40_INTERNAL_65aee400_4_k_cu_ae53138a_294994cuda3std3__45__cpo3endE
	.align		8
        /*0020*/ 	.dword	_ZN40_INTERNAL_65aee400_4_k_cu_ae53138a_294994cuda3std3__45__cpo6cbeginE
	.align		8
        /*0028*/ 	.dword	_ZN40_INTERNAL_65aee400_4_k_cu_ae53138a_294994cuda3std3__45__cpo4cendE
	.align		8
        /*0030*/ 	.dword	_ZN40_INTERNAL_65aee400_4_k_cu_ae53138a_294994cuda3std3__442_GLOBAL__N__65aee400_4_k_cu_ae53138a_294996ignoreE
	.align		8
        /*0038*/ 	.dword	_ZN40_INTERNAL_65aee400_4_k_cu_ae53138a_294994cuda3std3__419piecewise_constructE
	.align		8
        /*0040*/ 	.dword	_ZN40_INTERNAL_65aee400_4_k_cu_ae53138a_294994cuda3std3__48in_placeE
	.align		8
        /*0048*/ 	.dword	_ZN40_INTERNAL_65aee400_4_k_cu_ae53138a_294994cuda3std6ranges3__45__cpo4swapE
	.align		8
        /*0050*/ 	.dword	_ZN40_INTERNAL_65aee400_4_k_cu_ae53138a_294994cuda3std6ranges3__45__cpo9iter_moveE
	.align		8
        /*0058*/ 	.dword	_ZN40_INTERNAL_65aee400_4_k_cu_ae53138a_294994cute7productE
	.align		8
        /*0060*/ 	.dword	_ZN40_INTERNAL_65aee400_4_k_cu_ae53138a_294994cute1_E
	.align		8
        /*0068*/ 	.dword	$str$22
	.align		8
        /*0070*/ 	.dword	$str$23


//--------------------- .text._ZN7cutlass13device_kernelINS_4gemm6kernel13GemmUniversalIN4cute5tupleIJiiiiEEENS1_10collective13CollectiveMmaINS1_34MainloopSm90TmaGmmaWarpSpecializedILi4ENS5_IJNS4_1CILi1EEESB_SB_EEENS1_35KernelTmaWarpSpecializedCooperativeEEENS5_IJNSA_ILi128EEESF_NSA_ILi64EEEEEENS_6half_tENS5_IJlSB_lEEESI_NS5_IJSB_llEEENS4_8TiledMMAINS4_8MMA_AtomIJNS4_4SM904GMMA26MMA_64x128x16_F32F16F16_SSILNSO_5MajorE0ELSQ_1ELNSO_7ScaleInE1ELSR_1EEEEEENS4_6LayoutINS5_IJNSA_ILi2EEESB_SB_EEENS5_IJSB_NSA_ILi0EEESX_EEEEENS5_IJNS4_10UnderscoreES10_S10_EEEEENS4_13SM90_TMA_LOADENS4_14ComposedLayoutINS4_7SwizzleILi3ELi4ELi3EEENS4_18smem_ptr_flag_bitsILi16EEENSU_INS5_IJNSA_ILi8EEESG_EEENS5_IJSG_SB_EEEEEEEvNS4_8identityES13_NS14_IS16_S18_NSU_INS5_IJSG_S19_EEENS5_IJSB_SG_EEEEEEEvS1E_EENS_8epilogue10collective6detail29Sm90TmaWarpSpecializedAdapterINS1L_15DefaultEpilogueISI_SJ_SJ_NS1K_6thread17LinearCombinationISI_Li1EffLNS1P_9ScaleType4KindE0ELNS_15FloatRoundStyleE2ESI_EENS1_15EpilogueDefaultEEEEEvvEEEEvNT_6ParamsE --------------------------
	.section	.text._ZN7cutlass13device_kernelINS_4gemm6kernel13GemmUniversalIN4cute5tupleIJiiiiEEENS1_10collective13CollectiveMmaINS1_34MainloopSm90TmaGmmaWarpSpecializedILi4ENS5_IJNS4_1CILi1EEESB_SB_EEENS1_35KernelTmaWarpSpecializedCooperativeEEENS5_IJNSA_ILi128EEESF_NSA_ILi64EEEEEENS_6half_tENS5_IJlSB_lEEESI_NS5_IJSB_llEEENS4_8TiledMMAINS4_8MMA_AtomIJNS4_4SM904GMMA26MMA_64x128x16_F32F16F16_SSILNSO_5MajorE0ELSQ_1ELNSO_7ScaleInE1ELSR_1EEEEEENS4_6LayoutINS5_IJNSA_ILi2EEESB_SB_EEENS5_IJSB_NSA_ILi0EEESX_EEEEENS5_IJNS4_10UnderscoreES10_S10_EEEEENS4_13SM90_TMA_LOADENS4_14ComposedLayoutINS4_7SwizzleILi3ELi4ELi3EEENS4_18smem_ptr_flag_bitsILi16EEENSU_INS5_IJNSA_ILi8EEESG_EEENS5_IJSG_SB_EEEEEEEvNS4_8identityES13_NS14_IS16_S18_NSU_INS5_IJSG_S19_EEENS5_IJSB_SG_EEEEEEEvS1E_EENS_8epilogue10collective6detail29Sm90TmaWarpSpecializedAdapterINS1L_15DefaultEpilogueISI_SJ_SJ_NS1K_6thread17LinearCombinationISI_Li1EffLNS1P_9ScaleType4KindE0ELNS_15FloatRoundStyleE2ESI_EENS1_15EpilogueDefaultEEEEEvvEEEEvNT_6ParamsE,"ax",@progbits
	.align	128
.text._ZN7cutlass13device_kernelINS_4gemm6kernel13GemmUniversalIN4cute5tupleIJiiiiEEENS1_10collective13CollectiveMmaINS1_34MainloopSm90TmaGmmaWarpSpecializedILi4ENS5_IJNS4_1CILi1EEESB_SB_EEENS1_35KernelTmaWarpSpecializedCooperativeEEENS5_IJNSA_ILi128EEESF_NSA_ILi64EEEEEENS_6half_tENS5_IJlSB_lEEESI_NS5_IJSB_llEEENS4_8TiledMMAINS4_8MMA_AtomIJNS4_4SM904GMMA26MMA_64x128x16_F32F16F16_SSILNSO_5MajorE0ELSQ_1ELNSO_7ScaleInE1ELSR_1EEEEEENS4_6LayoutINS5_IJNSA_ILi2EEESB_SB_EEENS5_IJSB_NSA_ILi0EEESX_EEEEENS5_IJNS4_10UnderscoreES10_S10_EEEEENS4_13SM90_TMA_LOADENS4_14ComposedLayoutINS4_7SwizzleILi3ELi4ELi3EEENS4_18smem_ptr_flag_bitsILi16EEENSU_INS5_IJNSA_ILi8EEESG_EEENS5_IJSG_SB_EEEEEEEvNS4_8identityES13_NS14_IS16_S18_NSU_INS5_IJSG_S19_EEENS5_IJSB_SG_EEEEEEEvS1E_EENS_8epilogue10collective6detail29Sm90TmaWarpSpecializedAdapterINS1L_15DefaultEpilogueISI_SJ_SJ_NS1K_6thread17LinearCombinationISI_Li1EffLNS1P_9ScaleType4KindE0ELNS_15FloatRoundStyleE2ESI_EENS1_15EpilogueDefaultEEEEEvvEEEEvNT_6ParamsE:
        .type           _ZN7cutlass13device_kernelINS_4gemm6kernel13GemmUniversalIN4cute5tupleIJiiiiEEENS1_10collective13CollectiveMmaINS1_34MainloopSm90TmaGmmaWarpSpecializedILi4ENS5_IJNS4_1CILi1EEESB_SB_EEENS1_35KernelTmaWarpSpecializedCooperativeEEENS5_IJNSA_ILi128EEESF_NSA_ILi64EEEEEENS_6half_tENS5_IJlSB_lEEESI_NS5_IJSB_llEEENS4_8TiledMMAINS4_8MMA_AtomIJNS4_4SM904GMMA26MMA_64x128x16_F32F16F16_SSILNSO_5MajorE0ELSQ_1ELNSO_7ScaleInE1ELSR_1EEEEEENS4_6LayoutINS5_IJNSA_ILi2EEESB_SB_EEENS5_IJSB_NSA_ILi0EEESX_EEEEENS5_IJNS4_10UnderscoreES10_S10_EEEEENS4_13SM90_TMA_LOADENS4_14ComposedLayoutINS4_7SwizzleILi3ELi4ELi3EEENS4_18smem_ptr_flag_bitsILi16EEENSU_INS5_IJNSA_ILi8EEESG_EEENS5_IJSG_SB_EEEEEEEvNS4_8identityES13_NS14_IS16_S18_NSU_INS5_IJSG_S19_EEENS5_IJSB_SG_EEEEEEEvS1E_EENS_8epilogue10collective6detail29Sm90TmaWarpSpecializedAdapterINS1L_15DefaultEpilogueISI_SJ_SJ_NS1K_6thread17LinearCombinationISI_Li1EffLNS1P_9ScaleType4KindE0ELNS_15FloatRoundStyleE2ESI_EENS1_15EpilogueDefaultEEEEEvvEEEEvNT_6ParamsE,@function
        .size           _ZN7cutlass13device_kernelINS_4gemm6kernel13GemmUniversalIN4cute5tupleIJiiiiEEENS1_10collective13CollectiveMmaINS1_34MainloopSm90TmaGmmaWarpSpecializedILi4ENS5_IJNS4_1CILi1EEESB_SB_EEENS1_35KernelTmaWarpSpecializedCooperativeEEENS5_IJNSA_ILi128EEESF_NSA_ILi64EEEEEENS_6half_tENS5_IJlSB_lEEESI_NS5_IJSB_llEEENS4_8TiledMMAINS4_8MMA_AtomIJNS4_4SM904GMMA26MMA_64x128x16_F32F16F16_SSILNSO_5MajorE0ELSQ_1ELNSO_7ScaleInE1ELSR_1EEEEEENS4_6LayoutINS5_IJNSA_ILi2EEESB_SB_EEENS5_IJSB_NSA_ILi0EEESX_EEEEENS5_IJNS4_10UnderscoreES10_S10_EEEEENS4_13SM90_TMA_LOADENS4_14ComposedLayoutINS4_7SwizzleILi3ELi4ELi3EEENS4_18smem_ptr_flag_bitsILi16EEENSU_INS5_IJNSA_ILi8EEESG_EEENS5_IJSG_SB_EEEEEEEvNS4_8identityES13_NS14_IS16_S18_NSU_INS5_IJSG_S19_EEENS5_IJSB_SG_EEEEEEEvS1E_EENS_8epilogue10collective6detail29Sm90TmaWarpSpecializedAdapterINS1L_15DefaultEpilogueISI_SJ_SJ_NS1K_6thread17LinearCombinationISI_Li1EffLNS1P_9ScaleType4KindE0ELNS_15FloatRoundStyleE2ESI_EENS1_15EpilogueDefaultEEEEEvvEEEEvNT_6ParamsE,(.L_x_194 - _ZN7cutlass13device_kernelINS_4gemm6kernel13GemmUniversalIN4cute5tupleIJiiiiEEENS1_10collective13CollectiveMmaINS1_34MainloopSm90TmaGmmaWarpSpecializedILi4ENS5_IJNS4_1CILi1EEESB_SB_EEENS1_35KernelTmaWarpSpecializedCooperativeEEENS5_IJNSA_ILi128EEESF_NSA_ILi64EEEEEENS_6half_tENS5_IJlSB_lEEESI_NS5_IJSB_llEEENS4_8TiledMMAINS4_8MMA_AtomIJNS4_4SM904GMMA26MMA_64x128x16_F32F16F16_SSILNSO_5MajorE0ELSQ_1ELNSO_7ScaleInE1ELSR_1EEEEEENS4_6LayoutINS5_IJNSA_ILi2EEESB_SB_EEENS5_IJSB_NSA_ILi0EEESX_EEEEENS5_IJNS4_10UnderscoreES10_S10_EEEEENS4_13SM90_TMA_LOADENS4_14ComposedLayoutINS4_7SwizzleILi3ELi4ELi3EEENS4_18smem_ptr_flag_bitsILi16EEENSU_INS5_IJNSA_ILi8EEESG_EEENS5_IJSG_SB_EEEEEEEvNS4_8identityES13_NS14_IS16_S18_NSU_INS5_IJSG_S19_EEENS5_IJSB_SG_EEEEEEEvS1E_EENS_8epilogue10collective6detail29Sm90TmaWarpSpecializedAdapterINS1L_15DefaultEpilogueISI_SJ_SJ_NS1K_6thread17LinearCombinationISI_Li1EffLNS1P_9ScaleType4KindE0ELNS_15FloatRoundStyleE2ESI_EENS1_15EpilogueDefaultEEEEEvvEEEEvNT_6ParamsE)
        .other          _ZN7cutlass13device_kernelINS_4gemm6kernel13GemmUniversalIN4cute5tupleIJiiiiEEENS1_10collective13CollectiveMmaINS1_34MainloopSm90TmaGmmaWarpSpecializedILi4ENS5_IJNS4_1CILi1EEESB_SB_EEENS1_35KernelTmaWarpSpecializedCooperativeEEENS5_IJNSA_ILi128EEESF_NSA_ILi64EEEEEENS_6half_tENS5_IJlSB_lEEESI_NS5_IJSB_llEEENS4_8TiledMMAINS4_8MMA_AtomIJNS4_4SM904GMMA26MMA_64x128x16_F32F16F16_SSILNSO_5MajorE0ELSQ_1ELNSO_7ScaleInE1ELSR_1EEEEEENS4_6LayoutINS5_IJNSA_ILi2EEESB_SB_EEENS5_IJSB_NSA_ILi0EEESX_EEEEENS5_IJNS4_10UnderscoreES10_S10_EEEEENS4_13SM90_TMA_LOADENS4_14ComposedLayoutINS4_7SwizzleILi3ELi4ELi3EEENS4_18smem_ptr_flag_bitsILi16EEENSU_INS5_IJNSA_ILi8EEESG_EEENS5_IJSG_SB_EEEEEEEvNS4_8identityES13_NS14_IS16_S18_NSU_INS5_IJSG_S19_EEENS5_IJSB_SG_EEEEEEEvS1E_EENS_8epilogue10collective6detail29Sm90TmaWarpSpecializedAdapterINS1L_15DefaultEpilogueISI_SJ_SJ_NS1K_6thread17LinearCombinationISI_Li1EffLNS1P_9ScaleType4KindE0ELNS_15FloatRoundStyleE2ESI_EENS1_15EpilogueDefaultEEEEEvvEEEEvNT_6ParamsE,@"STO_CUDA_ENTRY STV_DEFAULT"
_ZN7cutlass13device_kernelINS_4gemm6kernel13GemmUniversalIN4cute5tupleIJiiiiEEENS1_10collective13CollectiveMmaINS1_34MainloopSm90TmaGmmaWarpSpecializedILi4ENS5_IJNS4_1CILi1EEESB_SB_EEENS1_35KernelTmaWarpSpecializedCooperativeEEENS5_IJNSA_ILi128EEESF_NSA_ILi64EEEEEENS_6half_tENS5_IJlSB_lEEESI_NS5_IJSB_llEEENS4_8TiledMMAINS4_8MMA_AtomIJNS4_4SM904GMMA26MMA_64x128x16_F32F16F16_SSILNSO_5MajorE0ELSQ_1ELNSO_7ScaleInE1ELSR_1EEEEEENS4_6LayoutINS5_IJNSA_ILi2EEESB_SB_EEENS5_IJSB_NSA_ILi0EEESX_EEEEENS5_IJNS4_10UnderscoreES10_S10_EEEEENS4_13SM90_TMA_LOADENS4_14ComposedLayoutINS4_7SwizzleILi3ELi4ELi3EEENS4_18smem_ptr_flag_bitsILi16EEENSU_INS5_IJNSA_ILi8EEESG_EEENS5_IJSG_SB_EEEEEEEvNS4_8identityES13_NS14_IS16_S18_NSU_INS5_IJSG_S19_EEENS5_IJSB_SG_EEEEEEEvS1E_EENS_8epilogue10collective6detail29Sm90TmaWarpSpecializedAdapterINS1L_15DefaultEpilogueISI_SJ_SJ_NS1K_6thread17LinearCombinationISI_Li1EffLNS1P_9ScaleType4KindE0ELNS_15FloatRoundStyleE2ESI_EENS1_15EpilogueDefaultEEEEEvvEEEEvNT_6ParamsE:
[----:B------:R-:W0:Y:S01]  /*0000*/  LDC R1, c[0x0][0x28] ;  /* 0x00000a00ff017b82 */ /* 0x000e220000000800 */
[----:B------:R-:W1:Y:S01]  /*0010*/  S2R R4, SR_TID.X ;  /* 0x0000000000047919 */ /* 0x000e620000002100 */
[----:B------:R-:W-:Y:S01]  /*0020*/  ELECT P0, URZ, PT ;  /* 0x00000000003f782f */ /* 0x000fe20003800000 */
[----:B------:R-:W-:Y:S01]  /*0030*/  BSSY B0, `(.L_x_0) ;  /* 0x000000f000007945 */ /* 0x000fe20003800000 */
[--C-:B-1----:R-:W-:Y:S02]  /*0040*/  SHF.R.U32.HI R0, RZ, 0x5, R4.reuse ;  /* 0x00000005ff007819 */ /* 0x102fe40000011604 */
[----:B------:R-:W-:-:S03]  /*0050*/  SHF.R.U32.HI R14, RZ, 0x7, R4 ;  /* 0x00000007ff0e7819 */ /* 0x000fc60000011604 */
[----:B------:R-:W1:Y:S04]  /*0060*/  SHFL.IDX PT, R5, R0, RZ, 0x1f ;  /* 0x00001fff00057589 */ /* 0x000e6800000e0000 */
[----:B------:R2:W3:Y:S01]  /*0070*/  SHFL.IDX PT, R10, R14, RZ, 0x1f ;  /* 0x00001fff0e0a7589 */ /* 0x0004e200000e0000 */
[----:B-1----:R-:W-:-:S13]  /*0080*/  ISETP.NE.OR P0, PT, R5, RZ, !P0 ;  /* 0x000000ff0500720c */ /* 0x002fda0004705670 */
[----:B0-23--:R-:W-:Y:S05]  /*0090*/  @P0 BRA `(.L_x_1) ;  /* 0x0000000000200947 */ /* 0x00dfea0003800000 */
[----:B------:R-:W-:Y:S02]  /*00a0*/  ULDC.64 UR4, c[0x0][0x198] ;  /* 0x0000660000047ab9 */ /* 0x000fe40000000a00 */
[----:B------:R-:W-:Y:S02]  /*00b0*/  UIADD3 UR6, UP0, UR4, 0xf0, URZ ;  /* 0x000000f004067890 */ /* 0x000fe4000ff1e03f */
[----:B------:R-:W-:Y:S02]  /*00c0*/  UIADD3 UR4, UP1, UR4, 0x1f0, URZ ;  /* 0x000001f004047890 */ /* 0x000fe4000ff3e03f */
[----:B------:R-:W-:Y:S02]  /*00d0*/  UIADD3.X UR7, URZ, UR5, URZ, UP0, !UPT ;  /* 0x000000053f077290 */ /* 0x000fe400087fe43f */
[----:B------:R-:W-:-:S07]  /*00e0*/  UIADD3.X UR5, URZ, UR5, URZ, UP1, !UPT ;  /* 0x000000053f057290 */ /* 0x000fce0008ffe43f */
[----:B------:R0:W-:Y:S02]  /*00f0*/  UTMACCTL.PF [UR6] ;  /* 0x00000000060079b9 */ /* 0x0001e40008040000 */
[----:B------:R0:W-:Y:S02]  /*0100*/  UTMACCTL.PF [UR4] ;  /* 0x00000000040079b9 */ /* 0x0001e40008040000 */
[----:B0-----:R-:W-:Y:S01]  /*0110*/  NOP ;  /* 0x0000000000007918 */ /* 0x001fe20000000000 */
.L_x_1:
[----:B------:R-:W-:Y:S05]  /*0120*/  BSYNC B0 ;  /* 0x0000000000007941 */ /* 0x000fea0003800000 */
.L_x_0:
[----:B------:R-:W0:Y:S02]  /*0130*/  SHFL.IDX PT, R2, R0, RZ, 0x1f ;  /* 0x00001fff00027589 */ /* 0x000e2400000e0000 */
[----:B0-----:R-:W-:-:S13]  /*0140*/  ISETP.NE.AND P0, PT, R2, RZ, PT ;  /* 0x000000ff0200720c */ /* 0x001fda0003f05270 */
[----:B------:R-:W-:Y:S05]  /*0150*/  @P0 BRA `(.L_x_2) ;  /* 0x0000000000580947 */ /* 0x000fea0003800000 */
[----:B------:R-:W0:Y:S01]  /*0160*/  S2UR UR8, SR_CgaCtaId ;  /* 0x00000000000879c3 */ /* 0x000e220000008800 */
[----:B------:R-:W-:Y:S01]  /*0170*/  UMOV UR4, 0x400 ;  /* 0x0000040000047882 */ /* 0x000fe20000000000 */
[----:B------:R-:W-:Y:S01]  /*0180*/  UMOV UR5, 0x1 ;  /* 0x0000000100057882 */ /* 0x000fe20000000000 */
[----:B------:R-:W-:Y:S01]  /*0190*/  UMOV UR6, 0x100 ;  /* 0x0000010000067882 */ /* 0x000fe20000000000 */
[----:B------:R-:W-:Y:S01]  /*01a0*/  ELECT P0, URZ, PT ;  /* 0x00000000003f782f */ /* 0x000fe20003800000 */
[----:B------:R-:W-:-:S04]  /*01b0*/  UIADD3 UR6, -UR6, 0x100000, URZ ;  /* 0x0010000006067890 */ /* 0x000fc8000fffe13f */
[----:B------:R-:W-:Y:S02]  /*01c0*/  USHF.L.U32 UR7, UR6, 0xb, URZ ;  /* 0x0000000b06077899 */ /* 0x000fe4000800063f */
[----:B------:R-:W-:Y:S02]  /*01d0*/  USHF.L.U32 UR6, UR6, 0x1, URZ ;  /* 0x0000000106067899 */ /* 0x000fe4000800063f */
[----:B0-----:R-:W-:Y:S02]  /*01e0*/  ULEA UR8, UR8, UR4, 0x18 ;  /* 0x0000000408087291 */ /* 0x001fe4000f8ec03f */
[----:B------:R-:W-:-:S04]  /*01f0*/  UIADD3 UR4, -UR5, 0x100000, URZ ;  /* 0x0010000005047890 */ /* 0x000fc8000fffe13f */
[----:B------:R-:W-:Y:S02]  /*0200*/  USHF.L.U32 UR5, UR4, 0xb, URZ ;  /* 0x0000000b04057899 */ /* 0x000fe4000800063f */
[----:B------:R-:W-:Y:S01]  /*0210*/  USHF.L.U32 UR4, UR4, 0x1, URZ ;  /* 0x0000000104047899 */ /* 0x000fe2000800063f */
[----:B------:R-:W0:Y:S11]  /*0220*/  FENCE.VIEW.ASYNC.S ;  /* 0x00000000000073c6 */ /* 0x000e360000000000 */
[----:B0-----:R0:W1:Y:S01]  /*0230*/  SYNCS.EXCH.64 URZ, [UR8], UR4 ;  /* 0x00000004083f75b2 */ /* 0x0010620008000100 */
[----:B------:R0:W2:Y:S01]  /*0240*/  SYNCS.EXCH.64 URZ, [UR8+0x20], UR6 ;  /* 0x00002006083f75b2 */ /* 0x0000a20008000100 */
[----:B------:R0:W3:Y:S01]  /*0250*/  SYNCS.EXCH.64 URZ, [UR8+0x8], UR4 ;  /* 0x00000804083f75b2 */ /* 0x0000e20008000100 */
[----:B------:R0:W4:Y:S01]  /*0260*/  SYNCS.EXCH.64 URZ, [UR8+0x28], UR6 ;  /* 0x00002806083f75b2 */ /* 0x0001220008000100 */
[----:B------:R0:W0:Y:S01]  /*0270*/  SYNCS.EXCH.64 URZ, [UR8+0x10], UR4 ;  /* 0x00001004083f75b2 */ /* 0x0000220008000100 */
[----:B------:R0:W0:Y:S01]  /*0280*/  SYNCS.EXCH.64 URZ, [UR8+0x30], UR6 ;  /* 0x00003006083f75b2 */ /* 0x0000220008000100 */
[----:B------:R0:W0:Y:S01]  /*0290*/  SYNCS.EXCH.64 URZ, [UR8+0x18], UR4 ;  /* 0x00001804083f75b2 */ /* 0x0000220008000100 */
[----:B------:R0:W0:Y:S01]  /*02a0*/  SYNCS.EXCH.64 URZ, [UR8+0x38], UR6 ;  /* 0x00003806083f75b2 */ /* 0x0000220008000100 */
[----:B------:R-:W-:Y:S01]  /*02b0*/  NOP ;  /* 0x0000000000007918 */ /* 0x000fe20000000000 */
.L_x_2:
[----:B------:R-:W5:Y:S01]  /*02c0*/  SHFL.IDX PT, R0, R0, RZ, 0x1f ;  /* 0x00001fff00007589 */ /* 0x000f6200000e0000 */
[----:B------:R-:W-:Y:S01]  /*02d0*/  ELECT P0, URZ, PT ;  /* 0x00000000003f782f */ /* 0x000fe20003800000 */
[----:B------:R-:W1:Y:S01]  /*02e0*/  LDC R2, c[0x0][0x65c] ;  /* 0x00019700ff027b82 */ /* 0x000e620000000800 */
[----:B0-----:R-:W-:Y:S01]  /*02f0*/  UMOV UR4, 0x20 ;  /* 0x0000002000047882 */ /* 0x001fe20000000000 */
[----:B------:R-:W0:Y:S01]  /*0300*/  S2R R3, SR_CTAID.Y ;  /* 0x0000000000037919 */ /* 0x000e220000002600 */
[----:B------:R-:W-:Y:S01]  /*0310*/  NOP ;  /* 0x0000000000007918 */ /* 0x000fe20000000000 */
[----:B------:R-:W-:Y:S01]  /*0320*/  ISETP.NE.AND P2, PT, R10, RZ, PT ;  /* 0x000000ff0a00720c */ /* 0x000fe20003f45270 */
[----:B------:R-:W-:Y:S01]  /*0330*/  NOP ;  /* 0x0000000000007918 */ /* 0x000fe20000000000 */
[----:B------:R-:W2:Y:S01]  /*0340*/  S2R R6, SR_CTAID.X ;  /* 0x0000000000067919 */ /* 0x000ea20000002500 */
[----:B------:R-:W-:Y:S01]  /*0350*/  IMAD.MOV.U32 R7, RZ, RZ, RZ ;  /* 0x000000ffff077224 */ /* 0x000fe200078e00ff */
[----:B-----5:R-:W-:-:S02]  /*0360*/  ISETP.NE.OR P0, PT, R0, RZ, !P0 ;  /* 0x000000ff0000720c */ /* 0x020fc40004705670 */
[----:B-1----:R-:W-:-:S04]  /*0370*/  ISETP.NE.AND P3, PT, R2, 0x1, PT ;  /* 0x000000010200780c */ /* 0x002fc80003f65270 */
[----:B------:R-:W-:Y:S02]  /*0380*/  P2R R0, PR, RZ, 0x8 ;  /* 0x00000008ff007803 */ /* 0x000fe40000000000 */
[----:B------:R-:W-:-:S04]  /*0390*/  SHF.R.S32.HI R0, RZ, 0x1f, R5 ;  /* 0x0000001fff007819 */ /* 0x000fc80000011405 */
[----:B------:R-:W-:Y:S01]  /*03a0*/  LEA.HI R0, R0, R5, RZ, 0x2 ;  /* 0x0000000500007211 */ /* 0x000fe200078f10ff */
[----:B------:R-:W-:Y:S01]  /*03b0*/  VOTEU.ALL UP0, P0 ;  /* 0x00000000003f7886 */ /* 0x000fe20000000000 */
[----:B------:R-:W-:Y:S01]  /*03c0*/  VOTEU.ALL UP1, P0 ;  /* 0x00000000003f7886 */ /* 0x000fe20000020000 */
[----:B------:R-:W2:Y:S01]  /*03d0*/  @P3 LDC R17, c[0x0][0x10] ;  /* 0x00000400ff113b82 */ /* 0x000ea20000000800 */
[----:B------:R-:W-:Y:S01]  /*03e0*/  LOP3.LUT R0, R0, 0xfffffffc, RZ, 0xc0, !PT ;  /* 0xfffffffc00007812 */ /* 0x000fe200078ec0ff */
[----:B0-----:R-:W-:Y:S01]  /*03f0*/  @P3 IMAD.MOV.U32 R8, RZ, RZ, R3 ;  /* 0x000000ffff083224 */ /* 0x001fe200078e0003 */
[----:B------:R-:W-:Y:S01]  /*0400*/  @!UP0 UMOV UR6, 0x400 ;  /* 0x0000040000068882 */ /* 0x000fe20000000000 */
[----:B------:R-:W-:-:S04]  /*0410*/  @!UP0 UIADD3 UR4, -UR4, 0x100000, URZ ;  /* 0x0010000004048890 */ /* 0x000fc8000fffe13f */
[----:B------:R-:W-:Y:S02]  /*0420*/  @!UP0 USHF.L.U32 UR5, UR4, 0xb, URZ ;  /* 0x0000000b04058899 */ /* 0x000fe4000800063f */
[----:B------:R-:W-:Y:S01]  /*0430*/  @!UP0 USHF.L.U32 UR4, UR4, 0x1, URZ ;  /* 0x0000000104048899 */ /* 0x000fe2000800063f */
[----:B------:R-:W-:Y:S02]  /*0440*/  @P3 IMAD.MOV.U32 R9, RZ, RZ, RZ ;  /* 0x000000ffff093224 */ /* 0x000fe400078e00ff */
[----:B------:R-:W-:Y:S01]  /*0450*/  IMAD.IADD R0, R5, 0x1, -R0 ;  /* 0x0000000105007824 */ /* 0x000fe200078e0a00 */
[----:B------:R-:W0:Y:S01]  /*0460*/  @!UP0 S2UR UR7, SR_CgaCtaId ;  /* 0x00000000000789c3 */ /* 0x000e220000008800 */
[----:B------:R-:W-:-:S03]  /*0470*/  @P3 IMAD.MOV.U32 R5, RZ, RZ, RZ ;  /* 0x000000ffff053224 */ /* 0x000fc600078e00ff */
[----:B------:R-:W-:-:S04]  /*0480*/  ISETP.NE.AND P1, PT, R0, 0x3, PT ;  /* 0x000000030000780c */ /* 0x000fc80003f25270 */
[----:B------:R-:W1:Y:S01]  /*0490*/  @!P3 LDC R11, c[0x0][0xc] ;  /* 0x00000300ff0bbb82 */ /* 0x000e620000000800 */
[----:B--2---:R-:W-:-:S04]  /*04a0*/  @P3 IMAD.WIDE.U32 R16, R6, R17, R8 ;  /* 0x0000001106103225 */ /* 0x004fc800078e0008 */
[----:B------:R-:W-:Y:S01]  /*04b0*/  @P3 IMAD.IADD R17, R17, 0x1, R5 ;  /* 0x0000000111113824 */ /* 0x000fe200078e0205 */
[----:B------:R-:W-:Y:S01]  /*04c0*/  LOP3.LUT R5, R4, 0x7f, RZ, 0xc0, !PT ;  /* 0x0000007f04057812 */ /* 0x000fe200078ec0ff */
[----:B0-----:R-:W-:Y:S01]  /*04d0*/  @!UP0 ULEA UR8, UR7, UR6, 0x18 ;  /* 0x0000000607088291 */ /* 0x001fe2000f8ec03f */
[----:B------:R-:W-:Y:S02]  /*04e0*/  VOTEU.ALL UP0, P0 ;  /* 0x00000000003f7886 */ /* 0x000fe40000000000 */
[----:B------:R-:W-:Y:S01]  /*04f0*/  ULDC UR6, c[0x0][0xc] ;  /* 0x0000030000067ab9 */ /* 0x000fe20000000800 */
[----:B------:R-:W-:Y:S01]  /*0500*/  ISETP.EQ.OR P0, PT, R0, RZ, !P1 ;  /* 0x000000ff0000720c */ /* 0x000fe20004f02670 */
[----:B------:R-:W-:-:S03]  /*0510*/  ULDC UR7, c[0x0][0x10] ;  /* 0x0000040000077ab9 */ /* 0x000fc60000000800 */
[C---:B------:R-:W-:Y:S01]  /*0520*/  ISETP.EQ.AND P0, PT, R10.reuse, RZ, P0 ;  /* 0x000000ff0a00720c */ /* 0x040fe20000702270 */
[----:B------:R-:W-:Y:S02]  /*0530*/  VIADD R10, R10, 0xffffffff ;  /* 0xffffffff0a0a7836 */ /* 0x000fe40000000000 */
[----:B-1----:R-:W-:Y:S01]  /*0540*/  @!P3 IMAD.WIDE.U32 R8, R11, R3, R6 ;  /* 0x000000030b08b225 */ /* 0x002fe200078e0006 */
[----:B------:R-:W0:Y:S02]  /*0550*/  FENCE.VIEW.ASYNC.S ;  /* 0x00000000000073c6 */ /* 0x000e240000000000 */
[----:B0-----:R-:W3:Y:S01]  /*0560*/  @!UP0 SYNCS.EXCH.64 URZ, [UR8+0x50], UR4 ;  /* 0x00005004083f85b2 */ /* 0x001ee20008000100 */
[----:B------:R-:W-:Y:S02]  /*0570*/  SEL R18, RZ, 0x1, !P0 ;  /* 0x00000001ff127807 */ /* 0x000fe40004000000 */
[----:B------:R-:W-:Y:S01]  /*0580*/  ISETP.GE.U32.AND P1, PT, R10, 0x2, PT ;  /* 0x000000020a00780c */ /* 0x000fe20003f26070 */
[----:B------:R-:W-:-:S02]  /*0590*/  @!P3 IMAD.MOV.U32 R16, RZ, RZ, R8 ;  /* 0x000000ffff10b224 */ /* 0x000fc400078e0008 */
[----:B------:R-:W-:Y:S01]  /*05a0*/  @!P3 IMAD.MOV.U32 R17, RZ, RZ, R9 ;  /* 0x000000ffff11b224 */ /* 0x000fe200078e0009 */
[----:B------:R-:W-:Y:S01]  /*05b0*/  SEL R18, R18, 0x2, P1 ;  /* 0x0000000212127807 */ /* 0x000fe20000800000 */
[----:B------:R0:W3:Y:S01]  /*05c0*/  @!UP1 SYNCS.EXCH.64 URZ, [UR8+0x58], UR4 ;  /* 0x00005804083f95b2 */ /* 0x0000e20008000100 */
[----:B------:R-:W-:Y:S01]  /*05d0*/  NOP ;  /* 0x0000000000007918 */ /* 0x000fe20000000000 */
[----:B0-----:R-:W-:-:S03]  /*05e0*/  UIMAD.WIDE.U32 UR4, UR6, UR7, URZ ;  /* 0x00000007060472a5 */ /* 0x001fc6000f8e003f */
[----:B------:R-:W-:Y:S02]  /*05f0*/  ULDC UR6, c[0x0][0x14] ;  /* 0x0000050000067ab9 */ /* 0x000fe40000000800 */
[----:B------:R-:W-:Y:S02]  /*0600*/  UIMAD.WIDE.U32 UR36, UR4, UR6, URZ ;  /* 0x00000006042472a5 */ /* 0x000fe4000f8e003f */
[----:B------:R-:W-:-:S04]  /*0610*/  UIMAD UR42, UR5, UR6, URZ ;  /* 0x00000006052a72a4 */ /* 0x000fc8000f8e023f */
[----:B------:R-:W-:Y:S01]  /*0620*/  UIADD3 UR42, UR37, UR42, URZ ;  /* 0x0000002a252a7290 */ /* 0x000fe2000fffe03f */
[----:B---34-:R-:W-:Y:S06]  /*0630*/  BAR.SYNC.DEFER_BLOCKING 0x0 ;  /* 0x0000000000007b1d */ /* 0x018fec0000010000 */
[----:B------:R-:W-:Y:S05]  /*0640*/  @!P2 BRA `(.L_x_3) ;  /* 0x0000005c00a4a947 */ /* 0x000fea0003800000 */
[----:B------:R-:W-:-:S13]  /*0650*/  ISETP.GT.U32.AND P0, PT, R10, 0x1, PT ;  /* 0x000000010a00780c */ /* 0x000fda0003f04070 */
[----:B------:R-:W-:Y:S05]  /*0660*/  @P0 EXIT ;  /* 0x000000000000094d */ /* 0x000fea0003800000 */
[----:B------:R-:W-:Y:S01]  /*0670*/  ULDC.64 UR4, c[0x0][0x650] ;  /* 0x0001940000047ab9 */ /* 0x000fe20000000a00 */
[----:B------:R-:W-:Y:S01]  /*0680*/  PRMT R0, RZ, 0x7610, R0 ;  /* 0x00007610ff007816 */ /* 0x000fe20000000000 */
[----:B------:R-:W-:Y:S01]  /*0690*/  IMAD.MOV.U32 R101, RZ, RZ, -0x1 ;  /* 0xffffffffff657424 */ /* 0x000fe200078e00ff */
[----:B------:R-:W-:Y:S01]  /*06a0*/  ISETP.GE.U32.AND P0, PT, R16, UR4, PT ;  /* 0x0000000410007c0c */ /* 0x000fe2000bf06070 */
[----:B------:R-:W-:Y:S02]  /*06b0*/  IMAD.MOV.U32 R100, RZ, RZ, -0x1 ;  /* 0xffffffffff647424 */ /* 0x000fe400078e00ff */
[----:B------:R-:W-:Y:S01]  /*06c0*/  IMAD.MOV.U32 R99, RZ, RZ, -0x1 ;  /* 0xffffffffff637424 */ /* 0x000fe200078e00ff */
[----:B------:R-:W-:-:S13]  /*06d0*/  ISETP.GE.U32.AND.EX P0, PT, R17, UR5, PT, P0 ;  /* 0x0000000511007c0c */ /* 0x000fda000bf06100 */
[----:B------:R-:W-:Y:S05]  /*06e0*/  @P0 BRA `(.L_x_4) ;  /* 0x0000000400540947 */ /* 0x000fea0003800000 */
[----:B------:R-:W0:Y:S01]  /*06f0*/  LDC.64 R20, c[0x0][0x628] ;  /* 0x00018a00ff147b82 */ /* 0x000e220000000a00 */
[----:B------:R-:W-:Y:S02]  /*0700*/  IMAD.MOV.U32 R8, RZ, RZ, R16 ;  /* 0x000000ffff087224 */ /* 0x000fe400078e0010 */
[----:B------:R-:W-:-:S05]  /*0710*/  IMAD.MOV.U32 R9, RZ, RZ, R17 ;  /* 0x000000ffff097224 */ /* 0x000fca00078e0011 */
[----:B------:R-:W1:Y:S08]  /*0720*/  LDC R0, c[0x0][0x630] ;  /* 0x00018c00ff007b82 */ /* 0x000e700000000800 */
[----:B------:R-:W2:Y:S01]  /*0730*/  LDC.64 R22, c[0x0][0x620] ;  /* 0x00018800ff167b82 */ /* 0x000ea20000000a00 */
[----:B0-----:R-:W-:-:S04]  /*0740*/  ISETP.NE.U32.AND P0, PT, R20, RZ, PT ;  /* 0x000000ff1400720c */ /* 0x001fc80003f05070 */
[----:B------:R-:W-:-:S13]  /*0750*/  ISETP.NE.AND.EX P0, PT, R21, RZ, PT, P0 ;  /* 0x000000ff1500720c */ /* 0x000fda0003f05300 */
[----:B-12---:R-:W-:Y:S05]  /*0760*/  @!P0 BRA `(.L_x_5) ;  /* 0x0000000000288947 */ /* 0x006fea0003800000 */
[----:B------:R-:W0:Y:S02]  /*0770*/  LDC R13, c[0x0][0x634] ;  /* 0x00018d00ff0d7b82 */ /* 0x000e240000000800 */
[----:B0-----:R-:W-:-:S05]  /*0780*/  IADD3 R13, P0, R16, R13, RZ ;  /* 0x0000000d100d7210 */ /* 0x001fca0007f1e0ff */
[----:B------:R-:W-:-:S04]  /*0790*/  IMAD.X R15, RZ, RZ, R17, P0 ;  /* 0x000000ffff0f7224 */ /* 0x000fc800000e0611 */
[----:B------:R-:W-:-:S04]  /*07a0*/  IMAD.WIDE.U32 R8, R15, R20, RZ ;  /* 0x000000140f087225 */ /* 0x000fc800078e00ff */
[----:B------:R-:W-:-:S04]  /*07b0*/  IMAD.WIDE.U32 R10, P0, R13, R21, R8 ;  /* 0x000000150d0a7225 */ /* 0x000fc80007800008 */
[----:B------:R-:W-:-:S04]  /*07c0*/  IMAD.WIDE.U32 R8, R13, R20, RZ ;  /* 0x000000140d087225 */ /* 0x000fc800078e00ff */
[----:B------:R-:W-:Y:S01]  /*07d0*/  IMAD.X R13, RZ, RZ, RZ, P0 ;  /* 0x000000ffff0d7224 */ /* 0x000fe200000e06ff */
[----:B------:R-:W-:Y:S01]  /*07e0*/  IADD3 RZ, P0, R9, R10, RZ ;  /* 0x0000000a09ff7210 */ /* 0x000fe20007f1e0ff */
[----:B------:R-:W-:-:S04]  /*07f0*/  IMAD.MOV.U32 R12, RZ, RZ, R11 ;  /* 0x000000ffff0c7224 */ /* 0x000fc800078e000b */
[----:B------:R-:W-:-:S08]  /*0800*/  IMAD.WIDE.U32.X R8, R15, R21, R12, P0 ;  /* 0x000000150f087225 */ /* 0x000fd000000e040c */
.L_x_5:
[-CC-:B------:R-:W-:Y:S01]  /*0810*/  SHF.R.U64 R99, R8, R0.reuse, R9.reuse ;  /* 0x0000000008637219 */ /* 0x180fe20000001209 */
[----:B------:R-:W0:Y:S01]  /*0820*/  LDC R12, c[0x0][0x618] ;  /* 0x00018600ff0c7b82 */ /* 0x000e220000000800 */
[----:B------:R-:W-:Y:S01]  /*0830*/  SHF.R.U32.HI R7, RZ, R0, R9 ;  /* 0x00000000ff077219 */ /* 0x000fe20000011609 */
[----:B------:R-:W-:Y:S01]  /*0840*/  ULDC UR4, c[0x0][0x150] ;  /* 0x0000540000047ab9 */ /* 0x000fe20000000800 */
[----:B------:R-:W-:Y:S02]  /*0850*/  IADD3 R11, P0, RZ, -R99, RZ ;  /* 0x80000063ff0b7210 */ /* 0x000fe40007f1e0ff */
[----:B------:R-:W-:-:S03]  /*0860*/  I2FP.F32.U32 R0, R6 ;  /* 0x0000000600007245 */ /* 0x000fc60000201000 */
[----:B------:R-:W1:Y:S01]  /*0870*/  LDC.64 R30, c[0x0][0x640] ;  /* 0x00019000ff1e7b82 */ /* 0x000e620000000a00 */
[----:B------:R-:W-:Y:S02]  /*0880*/  IMAD.X R13, RZ, RZ, ~R7, P0 ;  /* 0x000000ffff0d7224 */ /* 0x000fe400000e0e07 */
[----:B------:R-:W-:Y:S01]  /*0890*/  FMUL R0, R0, UR4 ;  /* 0x0000000400007c20 */ /* 0x000fe20008400000 */
[----:B------:R-:W-:Y:S01]  /*08a0*/  IMAD.WIDE.U32 R8, R11, R22, R16 ;  /* 0x000000160b087225 */ /* 0x000fe200078e0010 */
[----:B------:R-:W-:-:S03]  /*08b0*/  ULDC UR4, c[0x0][0x154] ;  /* 0x0000550000047ab9 */ /* 0x000fc60000000800 */
[----:B------:R-:W-:Y:S01]  /*08c0*/  IMAD R10, R13, R22, RZ ;  /* 0x000000160d0a7224 */ /* 0x000fe200078e02ff */
[----:B------:R-:W2:Y:S01]  /*08d0*/  LDC R7, c[0x0][0x144] ;  /* 0x00005100ff077b82 */ /* 0x000ea20000000800 */
[----:B------:R-:W3:Y:S02]  /*08e0*/  F2I.U32.TRUNC.NTZ R0, R0 ;  /* 0x0000000000007305 */ /* 0x000ee4000020f000 */
[----:B------:R-:W-:-:S04]  /*08f0*/  IMAD R11, R11, R23, R10 ;  /* 0x000000170b0b7224 */ /* 0x000fc800078e020a */
[----:B------:R-:W-:Y:S01]  /*0900*/  IMAD.IADD R9, R9, 0x1, R11 ;  /* 0x0000000109097824 */ /* 0x000fe200078e020b */
[----:B------:R-:W4:Y:S01]  /*0910*/  LDC R24, c[0x0][0x608] ;  /* 0x00018200ff187b82 */ /* 0x000f220000000800 */
[----:B------:R-:W-:-:S03]  /*0920*/  IMAD.MOV.U32 R11, RZ, RZ, -0x1 ;  /* 0xffffffffff0b7424 */ /* 0x000fc600078e00ff */
[-CC-:B0-----:R-:W-:Y:S02]  /*0930*/  SHF.R.U64 R22, R8, R12.reuse, R9.reuse ;  /* 0x0000000c08167219 */ /* 0x181fe40000001209 */
[----:B------:R-:W-:Y:S02]  /*0940*/  I2FP.F32.U32 R8, R3 ;  /* 0x0000000300087245 */ /* 0x000fe40000201000 */
[----:B------:R-:W0:Y:S01]  /*0950*/  LDC R28, c[0x0][0x658] ;  /* 0x00019600ff1c7b82 */ /* 0x000e220000000800 */
[----:B-1----:R-:W-:Y:S01]  /*0960*/  ISETP.NE.U32.AND P0, PT, R30, RZ, PT ;  /* 0x000000ff1e00720c */ /* 0x002fe20003f05070 */
[----:B---3--:R-:W-:Y:S02]  /*0970*/  IMAD.MOV R10, RZ, RZ, -R0 ;  /* 0x000000ffff0a7224 */ /* 0x008fe400078e0a00 */
[----:B------:R-:W-:Y:S01]  /*0980*/  FMUL R8, R8, UR4 ;  /* 0x0000000408087c20 */ /* 0x000fe20008400000 */
[----:B------:R-:W-:Y:S02]  /*0990*/  SHF.R.U32.HI R9, RZ, R12, R9 ;  /* 0x0000000cff097219 */ /* 0x000fe40000011609 */
[----:B------:R-:W-:Y:S01]  /*09a0*/  ISETP.NE.AND.EX P0, PT, R31, RZ, PT, P0 ;  /* 0x000000ff1f00720c */ /* 0x000fe20003f05300 */
[----:B------:R1:W3:Y:S01]  /*09b0*/  F2I.U32.TRUNC.NTZ R15, R8 ;  /* 0x00000008000f7305 */ /* 0x0002e2000020f000 */
[----:B------:R-:W1:Y:S01]  /*09c0*/  LDC R20, c[0x0][0x148] ;  /* 0x00005200ff147b82 */ /* 0x000e620000000800 */
[----:B--2---:R-:W-:-:S07]  /*09d0*/  IMAD R0, R7, R10, R6 ;  /* 0x0000000a07007224 */ /* 0x004fce00078e0206 */
[----:B------:R-:W2:Y:S01]  /*09e0*/  LDC R26, c[0x0][0x600] ;  /* 0x00018000ff1a7b82 */ /* 0x000ea20000000800 */
[-CC-:B----4-:R-:W-:Y:S02]  /*09f0*/  SHF.R.U64 R32, R22, R24.reuse, R9.reuse ;  /* 0x0000001816207219 */ /* 0x190fe40000001209 */
[----:B------:R-:W-:Y:S01]  /*0a00*/  SHF.R.U32.HI R7, RZ, R24, R9 ;  /* 0x00000018ff077219 */ /* 0x000fe20000011609 */
[----:B------:R-:W-:-:S04]  /*0a10*/  IMAD.MOV.U32 R9, RZ, RZ, 0x1 ;  /* 0x00000001ff097424 */ /* 0x000fc800078e00ff */
[----:B------:R-:W4:Y:S01]  /*0a20*/  LDC R21, c[0x0][0x648] ;  /* 0x00019200ff157b82 */ /* 0x000f220000000800 */
[-C--:B0-----:R-:W-:Y:S02]  /*0a30*/  SHF.L.U32 R6, R11, R28.reuse, RZ ;  /* 0x0000001c0b067219 */ /* 0x081fe400000006ff */
[--C-:B------:R-:W-:Y:S02]  /*0a40*/  SHF.R.U64 R24, R32, R28, R7.reuse ;  /* 0x0000001c20187219 */ /* 0x100fe40000001207 */
[----:B------:R-:W-:Y:S02]  /*0a50*/  LOP3.LUT R13, RZ, R6, RZ, 0x33, !PT ;  /* 0x00000006ff0d7212 */ /* 0x000fe400078e33ff */
[-C--:B------:R-:W-:Y:S01]  /*0a60*/  SHF.R.U32.HI R7, RZ, R28.reuse, R7 ;  /* 0x0000001cff077219 */ /* 0x080fe20000011607 */
[----:B------:R-:W0:Y:S01]  /*0a70*/  LDC R23, c[0x0][0x638] ;  /* 0x00018e00ff177b82 */ /* 0x000e220000000800 */
[----:B------:R-:W-:Y:S01]  /*0a80*/  SHF.L.U32 R12, R9, R28, RZ ;  /* 0x0000001c090c7219 */ /* 0x000fe200000006ff */
[----:B------:R-:W-:-:S06]  /*0a90*/  IMAD.MOV.U32 R6, RZ, RZ, R24 ;  /* 0x000000ffff067224 */ /* 0x000fcc00078e0018 */
[----:B------:R-:W0:Y:S01]  /*0aa0*/  LDC R101, c[0x0][0x610] ;  /* 0x00018400ff657b82 */ /* 0x000e220000000800 */
[----:B-1-3--:R-:W-:Y:S05]  /*0ab0*/  @!P0 BRA `(.L_x_6) ;  /* 0x0000000000288947 */ /* 0x00afea0003800000 */
[----:B------:R-:W1:Y:S02]  /*0ac0*/  LDC R11, c[0x0][0x64c] ;  /* 0x00019300ff0b7b82 */ /* 0x000e640000000800 */
[----:B-1----:R-:W-:-:S05]  /*0ad0*/  IADD3 R11, P0, R24, R11, RZ ;  /* 0x0000000b180b7210 */ /* 0x002fca0007f1e0ff */
        /* <DEDUP_REMOVED lines=8> */
.L_x_6:
[----:B----4-:R-:W-:Y:S01]  /*0b60*/  SHF.R.U64 R6, R6, R21, R7 ;  /* 0x0000001506067219 */ /* 0x010fe20000001207 */
[----:B--2---:R-:W-:Y:S01]  /*0b70*/  VIADD R7, R26, 0xffffffff ;  /* 0xffffffff1a077836 */ /* 0x004fe20000000000 */
[----:B------:R-:W-:Y:S01]  /*0b80*/  LOP3.LUT R13, R32, R13, RZ, 0xc0, !PT ;  /* 0x0000000d200d7212 */ /* 0x000fe200078ec0ff */
[----:B------:R-:W-:Y:S02]  /*0b90*/  IMAD.MOV R15, RZ, RZ, -R15 ;  /* 0x000000ffff0f7224 */ /* 0x000fe400078e0a0f */
[----:B------:R-:W-:Y:S02]  /*0ba0*/  IMAD.MOV R8, RZ, RZ, -R6 ;  /* 0x000000ffff087224 */ /* 0x000fe400078e0a06 */
[----:B------:R-:W-:Y:S01]  /*0bb0*/  IMAD R13, R12, R6, R13 ;  /* 0x000000060c0d7224 */ /* 0x000fe200078e020d */
[----:B------:R-:W-:Y:S01]  /*0bc0*/  LOP3.LUT R6, R22, R7, RZ, 0xc0, !PT ;  /* 0x0000000716067212 */ /* 0x000fe200078ec0ff */
[----:B------:R-:W-:Y:S02]  /*0bd0*/  @P3 IMAD R0, R20, R15, R3 ;  /* 0x0000000f14003224 */ /* 0x000fe400078e0203 */
[----:B0-----:R-:W-:-:S02]  /*0be0*/  IMAD R3, R8, R23, R24 ;  /* 0x0000001708037224 */ /* 0x001fc400078e0218 */
[----:B------:R-:W-:Y:S02]  /*0bf0*/  IMAD R101, R13, R101, R0 ;  /* 0x000000650d657224 */ /* 0x000fe400078e0200 */
[----:B------:R-:W-:Y:S02]  /*0c00*/  IMAD R6, R3, R26, R6 ;  /* 0x0000001a03067224 */ /* 0x000fe400078e0206 */
[----:B------:R-:W-:-:S03]  /*0c10*/  IMAD.MOV.U32 R0, RZ, RZ, 0x1 ;  /* 0x00000001ff007424 */ /* 0x000fc600078e00ff */
[----:B------:R-:W-:Y:S02]  /*0c20*/  SEL R100, R6, R101, !P3 ;  /* 0x0000006506647207 */ /* 0x000fe40005800000 */
[----:B------:R-:W-:-:S07]  /*0c30*/  SEL R101, R101, R6, !P3 ;  /* 0x0000000665657207 */ /* 0x000fce0005800000 */
.L_x_4:
[----:B------:R-:W-:-:S08]  /*0c40*/  NOP ;  /* 0x0000000000007918 */ /* 0x000fd00000000000 */
[----:B------:R-:W0:Y:S02]  /*0c50*/  USETMAXREG.TRY_ALLOC.CTAPOOL UP0, 0xe8 ;  /* 0x000000e8000079c8 */ /* 0x000e240008000600 */
[----:B0-----:R-:W-:-:S13]  /*0c60*/  PLOP3.LUT P0, PT, PT, PT, UP0, 0x80, 0x0 ;  /* 0x000000000000781c */ /* 0x001fda0003f0f008 */
[----:B------:R-:W-:Y:S05]  /*0c70*/  @!P0 BRA `(.L_x_4) ;  /* 0xfffffffc00f08947 */ /* 0x000fea000383ffff */
[----:B------:R-:W-:Y:S01]  /*0c80*/  ULDC.64 UR4, c[0x0][0x598] ;  /* 0x0001660000047ab9 */ /* 0x000fe20000000a00 */
[----:B------:R-:W-:Y:S01]  /*0c90*/  ULDC.64 UR38, c[0x0][0x208] ;  /* 0x0000820000267ab9 */ /* 0x000fe20000000a00 */
[----:B------:R-:W-:-:S04]  /*0ca0*/  ISETP.NE.U32.AND P0, PT, RZ, UR4, PT ;  /* 0x00000004ff007c0c */ /* 0x000fc8000bf05070 */
[----:B------:R-:W-:-:S13]  /*0cb0*/  ISETP.NE.AND.EX P0, PT, RZ, UR5, PT, P0 ;  /* 0x00000005ff007c0c */ /* 0x000fda000bf05300 */
[----:B------:R-:W-:Y:S05]  /*0cc0*/  @!P0 BRA `(.L_x_7) ;  /* 0x00000000001c8947 */ /* 0x000fea0003800000 */
[----:B------:R-:W0:Y:S02]  /*0cd0*/  LDC.64 R6, c[0x0][0x598] ;  /* 0x00016600ff067b82 */ /* 0x000e240000000a00 */
[----:B0-----:R-:W2:Y:S02]  /*0ce0*/  LDG.E.64 R6, desc[UR38][R6.64] ;  /* 0x0000002606067981 */ /* 0x001ea4000c1e1b00 */
[----:B--2---:R-:W-:-:S04]  /*0cf0*/  ISETP.NE.U32.AND P0, PT, R6, RZ, PT ;  /* 0x000000ff0600720c */ /* 0x004fc80003f05070 */
[----:B------:R-:W-:-:S13]  /*0d00*/  ISETP.NE.AND.EX P0, PT, R7, RZ, PT, P0 ;  /* 0x000000ff0700720c */ /* 0x000fda0003f05300 */
[----:B------:R-:W-:Y:S05]  /*0d10*/  @!P0 BRA `(.L_x_7) ;  /* 0x0000000000088947 */ /* 0x000fea0003800000 */
[----:B------:R0:W5:Y:S01]  /*0d20*/  LD.E R19, desc[UR38][R6.64] ;  /* 0x0000002606137980 */ /* 0x000162000c101900 */
[----:B------:R-:W-:Y:S05]  /*0d30*/  BRA `(.L_x_8) ;  /* 0x0000000000247947 */ /* 0x000fea0003800000 */
.L_x_7:
[----:B------:R-:W-:Y:S02]  /*0d40*/  ULDC.64 UR4, c[0x0][0x588] ;  /* 0x0001620000047ab9 */ /* 0x000fe40000000a00 */
[----:B------:R-:W-:-:S04]  /*0d50*/  ISETP.NE.U32.AND P0, PT, RZ, UR4, PT ;  /* 0x00000004ff007c0c */ /* 0x000fc8000bf05070 */
[----:B------:R-:W-:-:S13]  /*0d60*/  ISETP.NE.AND.EX P0, PT, RZ, UR5, PT, P0 ;  /* 0x00000005ff007c0c */ /* 0x000fda000bf05300 */
[----:B------:R-:W-:Y:S05]  /*0d70*/  @!P0 BRA `(.L_x_9) ;  /* 0x00000000000c8947 */ /* 0x000fea0003800000 */
[----:B------:R-:W0:Y:S02]  /*0d80*/  LDC.64 R6, c[0x0][0x588] ;  /* 0x00016200ff067b82 */ /* 0x000e240000000a00 */
[----:B0-----:R1:W5:Y:S01]  /*0d90*/  LDG.E R19, desc[UR38][R6.64] ;  /* 0x0000002606137981 */ /* 0x001362000c1e1900 */
[----:B------:R-:W-:Y:S05]  /*0da0*/  BRA `(.L_x_8) ;  /* 0x0000000000087947 */ /* 0x000fea0003800000 */
.L_x_9:
[----:B------:R-:W-:Y:S02]  /*0db0*/  ULDC UR4, c[0x0][0x580] ;  /* 0x0001600000047ab9 */ /* 0x000fe40000000800 */
[----:B------:R-:W-:-:S07]  /*0dc0*/  IMAD.U32 R19, RZ, RZ, UR4 ;  /* 0x00000004ff137e24 */ /* 0x000fce000f8e00ff */
.L_x_8:
[----:B------:R-:W-:Y:S02]  /*0dd0*/  ULDC.64 UR4, c[0x0][0x5a0] ;  /* 0x0001680000047ab9 */ /* 0x000fe40000000a00 */
[----:B------:R-:W-:-:S04]  /*0de0*/  ISETP.NE.U32.AND P0, PT, RZ, UR4, PT ;  /* 0x00000004ff007c0c */ /* 0x000fc8000bf05070 */
[----:B------:R-:W-:-:S13]  /*0df0*/  ISETP.NE.AND.EX P0, PT, RZ, UR5, PT, P0 ;  /* 0x00000005ff007c0c */ /* 0x000fda000bf05300 */
[----:B------:R-:W-:Y:S05]  /*0e00*/  @!P0 BRA `(.L_x_10) ;  /* 0x00000000001c8947 */ /* 0x000fea0003800000 */
[----:B01----:R-:W0:Y:S02]  /*0e10*/  LDC.64 R6, c[0x0][0x5a0] ;  /* 0x00016800ff067b82 */ /* 0x003e240000000a00 */
[----:B0-----:R-:W2:Y:S02]  /*0e20*/  LDG.E.64 R6, desc[UR38][R6.64] ;  /* 0x0000002606067981 */ /* 0x001ea4000c1e1b00 */
[----:B--2---:R-:W-:-:S04]  /*0e30*/  ISETP.NE.U32.AND P0, PT, R6, RZ, PT ;  /* 0x000000ff0600720c */ /* 0x004fc80003f05070 */
[----:B------:R-:W-:-:S13]  /*0e40*/  ISETP.NE.AND.EX P0, PT, R7, RZ, PT, P0 ;  /* 0x000000ff0700720c */ /* 0x000fda0003f05300 */
[----:B------:R-:W-:Y:S05]  /*0e50*/  @!P0 BRA `(.L_x_10) ;  /* 0x0000000000088947 */ /* 0x000fea0003800000 */
[----:B------:R0:W5:Y:S01]  /*0e60*/  LD.E R88, desc[UR38][R6.64] ;  /* 0x0000002606587980 */ /* 0x000162000c101900 */
[----:B------:R-:W-:Y:S05]  /*0e70*/  BRA `(.L_x_11) ;  /* 0x0000000000247947 */ /* 0x000fea0003800000 */
.L_x_10:
[----:B------:R-:W-:Y:S02]  /*0e80*/  ULDC.64 UR4, c[0x0][0x590] ;  /* 0x0001640000047ab9 */ /* 0x000fe40000000a00 */
[----:B------:R-:W-:-:S04]  /*0e90*/  ISETP.NE.U32.AND P0, PT, RZ, UR4, PT ;  /* 0x00000004ff007c0c */ /* 0x000fc8000bf05070 */
[----:B------:R-:W-:-:S13]  /*0ea0*/  ISETP.NE.AND.EX P0, PT, RZ, UR5, PT, P0 ;  /* 0x00000005ff007c0c */ /* 0x000fda000bf05300 */
[----:B------:R-:W-:Y:S05]  /*0eb0*/  @!P0 BRA `(.L_x_12) ;  /* 0x00000000000c8947 */ /* 0x000fea0003800000 */
[----:B------:R-:W2:Y:S02]  /*0ec0*/  LDC.64 R88, c[0x0][0x590] ;  /* 0x00016400ff587b82 */ /* 0x000ea40000000a00 */
[----:B--2---:R2:W5:Y:S01]  /*0ed0*/  LDG.E R88, desc[UR38][R88.64] ;  /* 0x0000002658587981 */ /* 0x004562000c1e1900 */
[----:B------:R-:W-:Y:S05]  /*0ee0*/  BRA `(.L_x_11) ;  /* 0x0000000000087947 */ /* 0x000fea0003800000 */
.L_x_12:
[----:B------:R-:W-:Y:S02]  /*0ef0*/  ULDC UR4, c[0x0][0x584] ;  /* 0x0001610000047ab9 */ /* 0x000fe40000000800 */
[----:B------:R-:W-:-:S07]  /*0f00*/  IMAD.U32 R88, RZ, RZ, UR4 ;  /* 0x00000004ff587e24 */ /* 0x000fce000f8e00ff */
.L_x_11:
[----:B------:R-:W-:-:S13]  /*0f10*/  LOP3.LUT P0, RZ, R0, 0xff, RZ, 0xc0, !PT ;  /* 0x000000ff00ff7812 */ /* 0x000fda000780c0ff */
[----:B------:R-:W-:Y:S05]  /*0f20*/  @!P0 EXIT ;  /* 0x000000000000894d */ /* 0x000fea0003800000 */
[----:B------:R-:W3:Y:S01]  /*0f30*/  LDC R90, c[0x0][0x658] ;  /* 0x00019600ff5a7b82 */ /* 0x000ee20000000800 */
[----:B------:R-:W-:Y:S01]  /*0f40*/  LOP3.LUT R14, R14, 0x1, RZ, 0xc0, !PT ;  /* 0x000000010e0e7812 */ /* 0x000fe200078ec0ff */
[----:B------:R-:W-:Y:S01]  /*0f50*/  ULDC.64 UR6, c[0x0][0x288] ;  /* 0x0000a20000067ab9 */ /* 0x000fe20000000a00 */
[----:B------:R-:W-:Y:S01]  /*0f60*/  SHF.R.U32.HI R0, RZ, 0x2, R4 ;  /* 0x00000002ff007819 */ /* 0x000fe20000011604 */
[----:B------:R-:W-:Y:S01]  /*0f70*/  UIADD3 UR4, UR7, 0x3f, URZ ;  /* 0x0000003f07047890 */ /* 0x000fe2000fffe03f */
[----:B------:R-:W-:Y:S01]  /*0f80*/  SHF.R.U32.HI R5, RZ, 0x1, R5 ;  /* 0x00000001ff057819 */ /* 0x000fe20000011605 */
[----:B------:R-:W-:Y:S01]  /*0f90*/  IMAD.SHL.U32 R3, R14, 0x40, RZ ;  /* 0x000000400e037824 */ /* 0x000fe200078e00ff */
[----:B------:R-:W-:Y:S01]  /*0fa0*/  LOP3.LUT R0, R0, 0x7, RZ, 0xc0, !PT ;  /* 0x0000000700007812 */ /* 0x000fe200078ec0ff */
[----:B------:R-:W4:Y:S01]  /*0fb0*/  LDC.64 R92, c[0x0][0x5c8] ;  /* 0x00017200ff5c7b82 */ /* 0x000f220000000a00 */
[----:B------:R-:W-:Y:S01]  /*0fc0*/  USHF.R.S32.HI UR5, URZ, 0x1f, UR4 ;  /* 0x0000001f3f057899 */ /* 0x000fe20008011404 */
[----:B------:R-:W-:Y:S01]  /*0fd0*/  LOP3.LUT R5, R5, 0x30, RZ, 0xc0, !PT ;  /* 0x0000003005057812 */ /* 0x000fe200078ec0ff */
[----:B01----:R-:W-:Y:S01]  /*0fe0*/  IMAD.MOV.U32 R7, RZ, RZ, 0x1 ;  /* 0x00000001ff077424 */ /* 0x003fe200078e00ff */
[--C-:B------:R-:W-:Y:S01]  /*0ff0*/  LOP3.LUT R22, R3, 0x40, R0.reuse, 0xe2, !PT ;  /* 0x0000004003167812 */ /* 0x100fe200078ee200 */
[----:B------:R-:W-:Y:S01]  /*1000*/  ULEA.HI UR5, UR5, UR4, URZ, 0x6 ;  /* 0x0000000405057291 */ /* 0x000fe2000f8f303f */
[-C--:B------:R-:W-:Y:S01]  /*1010*/  IADD3 R3, RZ, -R5.reuse, -R0 ;  /* 0x80000005ff037210 */ /* 0x080fe20007ffe800 */
[----:B------:R-:W-:Y:S01]  /*1020*/  IMAD.U32 R6, RZ, RZ, UR6 ;  /* 0x00000006ff067e24 */ /* 0x000fe2000f8e00ff */
[----:B------:R-:W0:Y:S01]  /*1030*/  LDC R95, c[0x0][0x600] ;  /* 0x00018000ff5f7b82 */ /* 0x000e220000000800 */
[----:B------:R-:W-:Y:S01]  /*1040*/  LOP3.LUT R22, R22, R5, RZ, 0xfc, !PT ;  /* 0x0000000516167212 */ /* 0x000fe200078efcff */
[----:B------:R-:W-:Y:S01]  /*1050*/  IMAD.MOV.U32 R5, RZ, RZ, -0x1 ;  /* 0xffffffffff057424 */ /* 0x000fe200078e00ff */
[----:B------:R-:W-:Y:S01]  /*1060*/  USHF.R.S32.HI UR43, URZ, 0x6, UR5 ;  /* 0x000000063f2b7899 */ /* 0x000fe20008011405 */
[----:B--2---:R-:W-:Y:S01]  /*1070*/  LOP3.LUT R89, R4, 0x3, RZ, 0xc0, !PT ;  /* 0x0000000304597812 */ /* 0x004fe200078ec0ff */
[----:B------:R-:W-:Y:S01]  /*1080*/  IMAD R3, R14, -0x40, R3 ;  /* 0xffffffc00e037824 */ /* 0x000fe200078e0203 */
[----:B------:R-:W-:Y:S01]  /*1090*/  LOP3.LUT R94, R4, 0x80, RZ, 0xc0, !PT ;  /* 0x00000080045e7812 */ /* 0x000fe200078ec0ff */
[----:B------:R-:W-:Y:S01]  /*10a0*/  UISETP.LT.AND UP0, UPT, UR43, 0x1, UPT ;  /* 0x000000012b00788c */ /* 0x000fe2000bf01270 */
[-C--:B---3--:R-:W-:Y:S01]  /*10b0*/  SHF.L.U32 R5, R5, R90.reuse, RZ ;  /* 0x0000005a05057219 */ /* 0x088fe200000006ff */
[----:B------:R-:W-:Y:S01]  /*10c0*/  ULDC UR4, c[0x0][0x284] ;  /* 0x0000a10000047ab9 */ /* 0x000fe20000000800 */
[----:B------:R-:W-:Y:S01]  /*10d0*/  IMAD R89, R89, -0x2, R6 ;  /* 0xfffffffe59597824 */ /* 0x000fe200078e0206 */
[----:B------:R-:W-:Y:S01]  /*10e0*/  USEL UR44, UR43, 0x1, UP0 ;  /* 0x000000012b2c7887 */ /* 0x000fe20008000000 */
[----:B------:R-:W-:Y:S01]  /*10f0*/  SHF.L.U32 R90, R7, R90, RZ ;  /* 0x0000005a075a7219 */ /* 0x000fe200000006ff */
[----:B------:R-:W-:Y:S01]  /*1100*/  VIADD R97, R3, UR4 ;  /* 0x0000000403617c36 */ /* 0x000fe20008000000 */
[----:B------:R-:W-:Y:S01]  /*1110*/  LOP3.LUT R98, R18, 0x1, RZ, 0xfc, !PT ;  /* 0x0000000112627812 */ /* 0x000fe200078efcff */
[----:B------:R-:W-:Y:S01]  /*1120*/  IMAD.MOV.U32 R23, RZ, RZ, RZ ;  /* 0x000000ffff177224 */ /* 0x000fe200078e00ff */
[C---:B----4-:R-:W-:Y:S01]  /*1130*/  SHF.L.U64.HI R91, R92.reuse, 0x3, R93 ;  /* 0x000000035c5b7819 */ /* 0x050fe2000001025d */
[----:B------:R-:W-:Y:S01]  /*1140*/  IMAD.SHL.U32 R92, R92, 0x8, RZ ;  /* 0x000000085c5c7824 */ /* 0x000fe200078e00ff */
[----:B------:R-:W-:Y:S01]  /*1150*/  SHF.R.U32.HI R94, RZ, 0x7, R94 ;  /* 0x00000007ff5e7819 */ /* 0x000fe2000001165e */
[----:B------:R-:W-:Y:S01]  /*1160*/  IMAD.SHL.U32 R93, R4, 0x2, RZ ;  /* 0x00000002045d7824 */ /* 0x000fe200078e00ff */
[----:B------:R-:W-:Y:S01]  /*1170*/  LOP3.LUT R96, RZ, R5, RZ, 0x33, !PT ;  /* 0x00000005ff607212 */ /* 0x000fe200078e33ff */
[----:B------:R-:W-:Y:S01]  /*1180*/  UIADD3 UR44, UR43, -UR44, URZ ;  /* 0x8000002c2b2c7290 */ /* 0x000fe2000fffe03f */
[----:B------:R-:W-:Y:S01]  /*1190*/  UMOV UR40, URZ ;  /* 0x0000003f00287c82 */ /* 0x000fe20008000000 */
[----:B0-----:R-:W-:Y:S01]  /*11a0*/  VIADD R95, R95, 0xffffffff ;  /* 0xffffffff5f5f7836 */ /* 0x001fe20000000000 */
[----:B------:R-:W-:-:S09]  /*11b0*/  UMOV UR41, URZ ;  /* 0x0000003f00297c82 */ /* 0x000fd20008000000 */
.L_x_158:
[----:B0-----:R-:W0:Y:S01]  /*11c0*/  SHFL.IDX PT, R0, R94, RZ, 0x1f ;  /* 0x00001fff5e007589 */ /* 0x001e2200000e0000 */
[----:B-1----:R-:W1:Y:S01]  /*11d0*/  S2UR UR7, SR_CgaCtaId ;  /* 0x00000000000779c3 */ /* 0x002e620000008800 */
[----:B------:R-:W-:Y:S01]  /*11e0*/  UMOV UR6, 0x400 ;  /* 0x0000040000067882 */ /* 0x000fe20000000000 */
[----:B0-----:R-:W-:Y:S01]  /*11f0*/  R2UR UR4, R0 ;  /* 0x00000000000472ca */ /* 0x001fe200000e0000 */
[----:B-1----:R-:W-:-:S12]  /*1200*/  ULEA UR46, UR7, UR6, 0x18 ;  /* 0x00000006072e7291 */ /* 0x002fd8000f8ec03f */
[----:B------:R-:W-:-:S04]  /*1210*/  ULEA.HI UR5, UR4, UR4, URZ, 0x1 ;  /* 0x0000000404057291 */ /* 0x000fc8000f8f083f */
[----:B------:R-:W-:-:S04]  /*1220*/  ULOP3.LUT UR5, UR5, 0x7fffe, URZ, 0xc0, !UPT ;  /* 0x0007fffe05057892 */ /* 0x000fc8000f8ec03f */
[----:B------:R-:W-:-:S03]  /*1230*/  UIADD3 UR5, UR4, -UR5, URZ ;  /* 0x8000000504057290 */ /* 0x000fc6000fffe03f */
[----:B------:R-:W-:Y:S01]  /*1240*/  ULDC UR4, c[0x0][0x28c] ;  /* 0x0000a30000047ab9 */ /* 0x000fe20000000800 */
[----:B------:R-:W-:Y:S01]  /*1250*/  ULEA UR5, UR5, UR46, 0xd ;  /* 0x0000002e05057291 */ /* 0x000fe2000f8e683f */
[----:B------:R-:W-:-:S03]  /*1260*/  ISETP.LT.AND P0, PT, RZ, UR4, PT ;  /* 0x00000004ff007c0c */ /* 0x000fc6000bf01270 */
[----:B------:R-:W-:-:S04]  /*1270*/  UIADD3 UR5, UR5, 0x100, URZ ;  /* 0x0000010005057890 */ /* 0x000fc8000fffe03f */
[----:B------:R-:W-:-:S04]  /*1280*/  USHF.R.U32.HI UR5, URZ, 0x4, UR5 ;  /* 0x000000043f057899 */ /* 0x000fc80008011605 */
[----:B------:R-:W-:-:S04]  /*1290*/  ULOP3.LUT UR5, UR5, 0x3fff, URZ, 0xc0, !UPT ;  /* 0x00003fff05057892 */ /* 0x000fc8000f8ec03f */
[----:B------:R-:W-:Y:S01]  /*12a0*/  ULOP3.LUT UR45, UR5, 0x10000, URZ, 0xfc, !UPT ;  /* 0x00010000052d7892 */ /* 0x000fe2000f8efc3f */
[----:B--2345:R-:W-:Y:S11]  /*12b0*/  @P0 BRA `(.L_x_13) ;  /* 0x0000000000400947 */ /* 0x03cff60003800000 */
[----:B------:R-:W-:Y:S01]  /*12c0*/  MOV R0, 0x0 ;  /* 0x0000000000007802 */ /* 0x000fe20000000f00 */
[----:B------:R-:W-:Y:S01]  /*12d0*/  ULDC.64 UR4, c[0x4][0x68] ;  /* 0x01001a0000047ab9 */ /* 0x000fe20000000a00 */
[----:B------:R-:W-:Y:S01]  /*12e0*/  ULDC.64 UR6, c[0x4][0x8] ;  /* 0x0100020000067ab9 */ /* 0x000fe20000000a00 */
[----:B------:R-:W-:Y:S01]  /*12f0*/  IMAD.U32 R4, RZ, RZ, UR4 ;  /* 0x00000004ff047e24 */ /* 0x000fe2000f8e00ff */
[----:B------:R0:W1:Y:S01]  /*1300*/  LDC.64 R14, c[0x4][R0] ;  /* 0x01000000000e7b82 */ /* 0x0000620000000a00 */
[----:B------:R-:W-:Y:S01]  /*1310*/  IMAD.U32 R5, RZ, RZ, UR5 ;  /* 0x00000005ff057e24 */ /* 0x000fe2000f8e00ff */
[----:B------:R-:W-:Y:S01]  /*1320*/  ULDC.64 UR4, c[0x4][0x70] ;  /* 0x01001c0000047ab9 */ /* 0x000fe20000000a00 */
[----:B------:R-:W-:Y:S02]  /*1330*/  IMAD.U32 R10, RZ, RZ, UR6 ;  /* 0x00000006ff0a7e24 */ /* 0x000fe4000f8e00ff */
[----:B------:R-:W-:Y:S02]  /*1340*/  IMAD.U32 R6, RZ, RZ, UR4 ;  /* 0x00000004ff067e24 */ /* 0x000fe4000f8e00ff */
[----:B------:R-:W-:-:S02]  /*1350*/  IMAD.U32 R7, RZ, RZ, UR5 ;  /* 0x00000005ff077e24 */ /* 0x000fc4000f8e00ff */
[----:B------:R-:W-:Y:S02]  /*1360*/  IMAD.U32 R11, RZ, RZ, UR7 ;  /* 0x00000007ff0b7e24 */ /* 0x000fe4000f8e00ff */
[----:B------:R-:W-:Y:S02]  /*1370*/  IMAD.MOV.U32 R8, RZ, RZ, 0x1e1 ;  /* 0x000001e1ff087424 */ /* 0x000fe400078e00ff */
[----:B------:R-:W-:Y:S02]  /*1380*/  IMAD.MOV.U32 R12, RZ, RZ, 0x1 ;  /* 0x00000001ff0c7424 */ /* 0x000fe400078e00ff */
[----:B0-----:R-:W-:-:S07]  /*1390*/  IMAD.MOV.U32 R13, RZ, RZ, RZ ;  /* 0x000000ffff0d7224 */ /* 0x001fce00078e00ff */
[----:B------:R-:W-:-:S07]  /*13a0*/  LEPC R20, `(.L_x_13) ;  /* 0x000000001014794e */ /* 0x000fce0000000000 */
[----:B-1---5:R-:W-:Y:S05]  /*13b0*/  CALL.ABS.NOINC R14 ;  /* 0x000000000e007343 */ /* 0x022fea0003c00000 */
.L_x_13:
[----:B------:R-:W-:-:S13]  /*13c0*/  ISETP.NE.AND P0, PT, R98, 0x3, PT ;  /* 0x000000036200780c */ /* 0x000fda0003f05270 */
[----:B------:R-:W-:Y:S05]  /*13d0*/  @!P0 BRA `(.L_x_14) ;  /* 0x0000000000048947 */ /* 0x000fea0003800000 */
[----:B------:R-:W-:Y:S01]  /*13e0*/  BPT.TRAP 0x1 ;  /* 0x000000040000795c */ /* 0x000fe20000300000 */
.L_x_14:
[----:B------:R-:W-:Y:S02]  /*13f0*/  IMAD.U32 R3, RZ, RZ, UR41 ;  /* 0x00000029ff037e24 */ /* 0x000fe4000f8e00ff */
[----:B------:R-:W-:-:S03]  /*1400*/  IMAD.U32 R0, RZ, RZ, UR40 ;  /* 0x00000028ff007e24 */ /* 0x000fc6000f8e00ff */
[----:B------:R-:W-:Y:S02]  /*1410*/  LEA R3, R3, UR46, 0x3 ;  /* 0x0000002e03037c11 */ /* 0x000fe4000f8e18ff */
[----:B------:R-:W-:-:S04]  /*1420*/  SHF.L.U32 R0, R0, 0x1f, RZ ;  /* 0x0000001f00007819 */ /* 0x000fc800000006ff */
[----:B------:R0:W1:Y:S01]  /*1430*/  SYNCS.PHASECHK.TRANS64.TRYWAIT P1, [R3+URZ], R0 ;  /* 0x00000000030075a7 */ /* 0x000062000802017f */
[----:B------:R-:W-:Y:S05]  /*1440*/  @!P0 BRA `(.L_x_15) ;  /* 0x0000000000048947 */ /* 0x000fea0003800000 */
[----:B------:R-:W-:Y:S01]  /*1450*/  BPT.TRAP 0x1 ;  /* 0x000000040000795c */ /* 0x000fe20000300000 */
.L_x_15:
[----:B------:R-:W-:-:S05]  /*1460*/  IMAD.U32 R4, RZ, RZ, UR44 ;  /* 0x0000002cff047e24 */ /* 0x000fca000f8e00ff */
[----:B------:R-:W-:Y:S01]  /*1470*/  ISETP.GE.AND P2, PT, R4, 0x1, PT ;  /* 0x000000010400780c */ /* 0x000fe20003f46270 */
[----:B-1----:R-:W-:-:S12]  /*1480*/  @P1 BRA `(.L_x_16) ;  /* 0x0000000000081947 */ /* 0x002fd80003800000 */
[----:B------:R-:W1:Y:S02]  /*1490*/  SYNCS.PHASECHK.TRANS64.TRYWAIT P1, [R3+URZ], R0 ;  /* 0x00000000030075a7 */ /* 0x000e64000802017f */
[----:B-1----:R-:W-:Y:S05]  /*14a0*/  @!P1 BRA `(.L_x_17) ;  /* 0x00000064009c9947 */ /* 0x002fea0003800000 */
.L_x_16:
[----:B------:R-:W-:Y:S05]  /*14b0*/  WARPSYNC.ALL ;  /* 0x0000000000007948 */ /* 0x000fea0003800000 */
[----:B------:R-:W-:Y:S01]  /*14c0*/  UIADD3 UR4, UR46, 0x10100, URZ ;  /* 0x000101002e047890 */ /* 0x000fe2000fffe03f */
[----:B------:R-:W-:Y:S01]  /*14d0*/  WARPGROUP.ARRIVE ;  /* 0x00000000000079c5 */ /* 0x000fe20000000000 */
[----:B------:R-:W-:Y:S02]  /*14e0*/  ULEA UR5, UR41, UR45, 0xa ;  /* 0x0000002d29057291 */ /* 0x000fe4000f8e503f */
[----:B------:R-:W-:Y:S01]  /*14f0*/  USHF.R.U32.HI UR4, URZ, 0x4, UR4 ;  /* 0x000000043f047899 */ /* 0x000fe20008011604 */
[----:B------:R-:W-:Y:S01]  /*1500*/  UMOV UR9, 0x40000040 ;  /* 0x4000004000097882 */ /* 0x000fe20000000000 */
[----:B------:R-:W-:-:S02]  /*1510*/  UMOV UR11, 0x40000040 ;  /* 0x40000040000b7882 */ /* 0x000fc40000000000 */
[----:B------:R-:W-:Y:S01]  /*1520*/  ULOP3.LUT UR4, UR4, 0x3fff, URZ, 0xc0, !UPT ;  /* 0x00003fff04047892 */ /* 0x000fe2000f8ec03f */
[----:B------:R-:W-:-:S03]  /*1530*/  UMOV UR8, UR5 ;  /* 0x0000000500087c82 */ /* 0x000fc60008000000 */
[----:B------:R-:W-:-:S04]  /*1540*/  ULOP3.LUT UR4, UR4, 0x2000000, URZ, 0xfc, !UPT ;  /* 0x0200000004047892 */ /* 0x000fc8000f8efc3f */
[----:B------:R-:W-:-:S07]  /*1550*/  ULEA UR6, UR41, UR4, 0xa ;  /* 0x0000000429067291 */ /* 0x000fce000f8e503f */
[----:B------:R-:W-:Y:S02]  /*1560*/  UMOV UR10, UR6 ;  /* 0x00000006000a7c82 */ /* 0x000fe40008000000 */
[----:B------:R-:W-:Y:S01]  /*1570*/  HGMMA.64x128x16.F32 R24, gdesc[UR8].tnspB, RZ, !UPT, gsb0 ;  /* 0x41e00000081879f0 */ /* 0x000fe2000c0008ff */
[----:B------:R-:W-:Y:S02]  /*1580*/  UIADD3 UR8, UR5, 0x2, URZ ;  /* 0x0000000205087890 */ /* 0x000fe4000fffe03f */
[----:B------:R-:W-:Y:S01]  /*1590*/  UIADD3 UR10, UR6, 0x80, URZ ;  /* 0x00000080060a7890 */ /* 0x000fe2000fffe03f */
[----:B------:R-:W-:Y:S01]  /*15a0*/  UMOV UR9, 0x40000040 ;  /* 0x4000004000097882 */ /* 0x000fe20000000000 */
[----:B------:R-:W-:Y:S01]  /*15b0*/  UMOV UR11, 0x40000040 ;  /* 0x40000040000b7882 */ /* 0x000fe20000000000 */
[----:B------:R-:W-:Y:S02]  /*15c0*/  WARPGROUP.DEPBAR.LE gsb0, 0x0 ;  /* 0x00008000000079c5 */ /* 0x000fe40000010000 */
[----:B------:R-:W-:-:S06]  /*15d0*/  WARPGROUP.ARRIVE ;  /* 0x00000000000079c5 */ /* 0x000fcc0000000000 */
[----:B------:R-:W-:Y:S01]  /*15e0*/  HGMMA.64x128x16.F32 R24, gdesc[UR8].tnspB, R24, gsb0 ;  /* 0x41e00000081879f0 */ /* 0x000fe20008000818 */
        /* <DEDUP_REMOVED lines=13> */
[----:B------:R-:W-:Y:S03]  /*16c0*/  HGMMA.64x128x16.F32 R24, gdesc[UR8].tnspB, R24, gsb0 ;  /* 0x41e00000081879f0 */ /* 0x000fe60008000818 */
[----:B------:R-:W-:Y:S02]  /*16d0*/  WARPGROUP.DEPBAR.LE gsb0, 0x0 ;  /* 0x00008000000079c5 */ /* 0x000fe40000010000 */
[----:B------:R-:W-:Y:S05]  /*16e0*/  @!P2 BRA `(.L_x_18) ;  /* 0x00000004001ca947 */ /* 0x000fea0003800000 */
[----:B------:R-:W-:Y:S01]  /*16f0*/  UIADD3 UR5, UR41, 0x1, URZ ;  /* 0x0000000129057890 */ /* 0x000fe2000fffe03f */
[----:B01----:R-:W-:-:S03]  /*1700*/  IMAD.U32 R0, RZ, RZ, UR44 ;  /* 0x0000002cff007e24 */ /* 0x003fc6000f8e00ff */
[----:B------:R-:W-:-:S04]  /*1710*/  UISETP.NE.AND UP0, UPT, UR5, 0x4, UPT ;  /* 0x000000040500788c */ /* 0x000fc8000bf05270 */
[----:B------:R-:W-:Y:S02]  /*1720*/  USEL UR6, URZ, 0x1, UP0 ;  /* 0x000000013f067887 */ /* 0x000fe40008000000 */
[----:B------:R-:W-:Y:S02]  /*1730*/  USEL UR5, UR5, URZ, UP0 ;  /* 0x0000003f05057287 */ /* 0x000fe40008000000 */
[----:B------:R-:W-:-:S06]  /*1740*/  ULOP3.LUT UR6, UR40, UR6, URZ, 0x3c, !UPT ;  /* 0x0000000628067292 */ /* 0x000fcc000f8e3c3f */
[----:B------:R-:W-:Y:S01]  /*1750*/  IMAD.U32 R5, RZ, RZ, UR6 ;  /* 0x00000006ff057e24 */ /* 0x000fe2000f8e00ff */
[----:B------:R-:W-:-:S06]  /*1760*/  UMOV UR6, UR41 ;  /* 0x0000002900067c82 */ /* 0x000fcc0008000000 */
.L_x_25:
[----:B01----:R-:W-:Y:S05]  /*1770*/  @!P0 BRA `(.L_x_19) ;  /* 0x0000000000048947 */ /* 0x003fea0003800000 */
[----:B------:R-:W-:Y:S01]  /*1780*/  BPT.TRAP 0x1 ;  /* 0x000000040000795c */ /* 0x000fe20000300000 */
.L_x_19:
[----:B------:R-:W0:Y:S01]  /*1790*/  S2UR UR8, SR_CgaCtaId ;  /* 0x00000000000879c3 */ /* 0x000e220000008800 */
[----:B------:R-:W-:Y:S01]  /*17a0*/  UMOV UR7, 0x400 ;  /* 0x0000040000077882 */ /* 0x000fe20000000000 */
[----:B------:R-:W-:Y:S01]  /*17b0*/  SHF.L.U32 R3, R5, 0x1f, RZ ;  /* 0x0000001f05037819 */ /* 0x000fe200000006ff */
[----:B0-----:R-:W-:-:S04]  /*17c0*/  ULEA UR13, UR8, UR7, 0x18 ;  /* 0x00000007080d7291 */ /* 0x001fc8000f8ec03f */
[----:B------:R-:W-:-:S09]  /*17d0*/  ULEA UR7, UR5, UR13, 0x3 ;  /* 0x0000000d05077291 */ /* 0x000fd2000f8e183f */
[----:B------:R0:W1:Y:S01]  /*17e0*/  SYNCS.PHASECHK.TRANS64.TRYWAIT P1, [UR7], R3 ;  /* 0x00000003ff0075a7 */ /* 0x0000620008020147 */
[----:B------:R-:W-:Y:S05]  /*17f0*/  @!P0 BRA `(.L_x_20) ;  /* 0x0000000000048947 */ /* 0x000fea0003800000 */
[----:B------:R-:W-:Y:S01]  /*1800*/  BPT.TRAP 0x1 ;  /* 0x000000040000795c */ /* 0x000fe20000300000 */
.L_x_20:
[----:B-1----:R-:W-:Y:S05]  /*1810*/  @P1 BRA `(.L_x_21) ;  /* 0x0000000000081947 */ /* 0x002fea0003800000 */
[----:B------:R-:W1:Y:S02]  /*1820*/  SYNCS.PHASECHK.TRANS64.TRYWAIT P1, [UR7], R3 ;  /* 0x00000003ff0075a7 */ /* 0x000e640008020147 */
[----:B-1----:R-:W-:Y:S05]  /*1830*/  @!P1 BRA `(.L_x_22) ;  /* 0x0000006000cc9947 */ /* 0x002fea0003800000 */
.L_x_21:
[----:B------:R-:W-:Y:S01]  /*1840*/  ULEA UR7, UR5, UR45, 0xa ;  /* 0x0000002d05077291 */ /* 0x000fe2000f8e503f */
[----:B------:R-:W-:Y:S01]  /*1850*/  WARPGROUP.ARRIVE ;  /* 0x00000000000079c5 */ /* 0x000fe20000000000 */
[----:B------:R-:W-:Y:S01]  /*1860*/  ULEA UR12, UR5, UR4, 0xa ;  /* 0x00000004050c7291 */ /* 0x000fe2000f8e503f */
[----:B------:R-:W-:Y:S01]  /*1870*/  UMOV UR9, 0x40000040 ;  /* 0x4000004000097882 */ /* 0x000fe20000000000 */
[----:B------:R-:W-:-:S03]  /*1880*/  UMOV UR11, 0x40000040 ;  /* 0x40000040000b7882 */ /* 0x000fc60000000000 */
[----:B------:R-:W-:Y:S02]  /*1890*/  UMOV UR8, UR7 ;  /* 0x0000000700087c82 */ /* 0x000fe40008000000 */
[----:B------:R-:W-:Y:S02]  /*18a0*/  UMOV UR10, UR12 ;  /* 0x0000000c000a7c82 */ /* 0x000fe40008000000 */
[----:B------:R-:W-:Y:S01]  /*18b0*/  HGMMA.64x128x16.F32 R24, gdesc[UR8].tnspB, R24, gsb0 ;  /* 0x41e00000081879f0 */ /* 0x000fe20008000818 */
[----:B------:R-:W-:Y:S02]  /*18c0*/  UIADD3 UR8, UR7, 0x2, URZ ;  /* 0x0000000207087890 */ /* 0x000fe4000fffe03f */
[----:B------:R-:W-:Y:S01]  /*18d0*/  UIADD3 UR10, UR12, 0x80, URZ ;  /* 0x000000800c0a7890 */ /* 0x000fe2000fffe03f */
[----:B------:R-:W-:Y:S01]  /*18e0*/  UMOV UR9, 0x40000040 ;  /* 0x4000004000097882 */ /* 0x000fe20000000000 */
[----:B------:R-:W-:Y:S01]  /*18f0*/  UMOV UR11, 0x40000040 ;  /* 0x40000040000b7882 */ /* 0x000fe20000000000 */
[----:B------:R-:W-:-:S02]  /*1900*/  WARPGROUP.DEPBAR.LE gsb0, 0x0 ;  /* 0x00008000000079c5 */ /* 0x000fc40000010000 */
        /* <DEDUP_REMOVED lines=18> */
[----:B------:R-:W-:Y:S01]  /*1a30*/  BPT.TRAP 0x1 ;  /* 0x000000040000795c */ /* 0x000fe20000300000 */
.L_x_23:
[----:B------:R-:W-:Y:S01]  /*1a40*/  ULEA UR7, UR6, UR13, 0x3 ;  /* 0x0000000d06077291 */ /* 0x000fe2000f8e183f */
[----:B------:R-:W-:-:S03]  /*1a50*/  ISETP.GT.U32.AND P1, PT, R18, 0x1, PT ;  /* 0x000000011200780c */ /* 0x000fc60003f24070 */
[----:B------:R-:W-:-:S04]  /*1a60*/  UIADD3 UR7, UR7, 0x20, URZ ;  /* 0x0000002007077890 */ /* 0x000fc8000fffe03f */
[----:B------:R-:W-:-:S09]  /*1a70*/  UPRMT UR7, URZ, 0x654, UR7 ;  /* 0x000006543f077896 */ /* 0x000fd20008000007 */
[----:B------:R-:W-:Y:S01]  /*1a80*/  SYNCS.ARRIVE.TRANS64.RED.A1T0 RZ, [UR7], RZ ;  /* 0x000000ffffff79a7 */ /* 0x000fe20008100407 */
[----:B------:R-:W-:Y:S05]  /*1a90*/  @P1 BRA `(.L_x_24) ;  /* 0x0000000000041947 */ /* 0x000fea0003800000 */
[----:B------:R-:W-:Y:S01]  /*1aa0*/  BPT.TRAP 0x1 ;  /* 0x000000040000795c */ /* 0x000fe20000300000 */
.L_x_24:
[----:B------:R-:W-:Y:S01]  /*1ab0*/  UIADD3 UR5, UR5, 0x1, URZ ;  /* 0x0000000105057890 */ /* 0x000fe2000fffe03f */
[C---:B------:R-:W-:Y:S01]  /*1ac0*/  ISETP.GT.AND P1, PT, R0.reuse, 0x1, PT ;  /* 0x000000010000780c */ /* 0x040fe20003f24270 */
[----:B------:R-:W-:Y:S01]  /*1ad0*/  UIADD3 UR6, UR6, 0x1, URZ ;  /* 0x0000000106067890 */ /* 0x000fe2000fffe03f */
[----:B------:R-:W-:Y:S01]  /*1ae0*/  VIADD R0, R0, 0xffffffff ;  /* 0xffffffff00007836 */ /* 0x000fe20000000000 */
[----:B------:R-:W-:Y:S02]  /*1af0*/  UISETP.NE.AND UP0, UPT, UR5, 0x4, UPT ;  /* 0x000000040500788c */ /* 0x000fe4000bf05270 */
[----:B------:R-:W-:Y:S02]  /*1b00*/  UISETP.NE.AND UP1, UPT, UR6, 0x4, UPT ;  /* 0x000000040600788c */ /* 0x000fe4000bf25270 */
[----:B------:R-:W-:Y:S02]  /*1b10*/  USEL UR7, URZ, 0x1, UP0 ;  /* 0x000000013f077887 */ /* 0x000fe40008000000 */
[----:B------:R-:W-:-:S02]  /*1b20*/  USEL UR5, UR5, URZ, UP0 ;  /* 0x0000003f05057287 */ /* 0x000fc40008000000 */
[----:B------:R-:W-:Y:S02]  /*1b30*/  USEL UR6, UR6, URZ, UP1 ;  /* 0x0000003f06067287 */ /* 0x000fe40008800000 */
[----:B------:R-:W-:Y:S01]  /*1b40*/  LOP3.LUT R5, R5, UR7, RZ, 0x3c, !PT ;  /* 0x0000000705057c12 */ /* 0x000fe2000f8e3cff */
[----:B------:R-:W-:Y:S09]  /*1b50*/  @P1 BRA `(.L_x_25) ;  /* 0xfffffffc00041947 */ /* 0x000ff2000383ffff */
.L_x_18:
[----:B01----:R-:W0:Y:S02]  /*1b60*/  LDC R0, c[0x0][0x28c] ;  /* 0x0000a300ff007b82 */ /* 0x003e240000000800 */
[----:B0-----:R-:W-:-:S13]  /*1b70*/  ISETP.GE.AND P1, PT, R0, 0x1, PT ;  /* 0x000000010000780c */ /* 0x001fda0003f26270 */
[----:B------:R-:W-:Y:S05]  /*1b80*/  @!P1 BRA `(.L_x_26) ;  /* 0x0000000000389947 */ /* 0x000fea0003800000 */
[----:B------:R-:W-:Y:S05]  /*1b90*/  @!P0 BRA `(.L_x_27) ;  /* 0x0000000000048947 */ /* 0x000fea0003800000 */
[----:B------:R-:W-:Y:S01]  /*1ba0*/  BPT.TRAP 0x1 ;  /* 0x000000040000795c */ /* 0x000fe20000300000 */
.L_x_27:
[----:B------:R-:W0:Y:S01]  /*1bb0*/  S2UR UR6, SR_CgaCtaId ;  /* 0x00000000000679c3 */ /* 0x000e220000008800 */
[----:B------:R-:W-:Y:S01]  /*1bc0*/  UIADD3 UR4, UR44, UR41, URZ ;  /* 0x000000292c047290 */ /* 0x000fe2000fffe03f */
[----:B------:R-:W-:Y:S01]  /*1bd0*/  ISETP.GT.U32.AND P0, PT, R18, 0x1, PT ;  /* 0x000000011200780c */ /* 0x000fe20003f04070 */
[----:B------:R-:W-:Y:S02]  /*1be0*/  UMOV UR5, 0x400 ;  /* 0x0000040000057882 */ /* 0x000fe40000000000 */
[----:B------:R-:W-:-:S04]  /*1bf0*/  USHF.L.U32 UR4, UR4, 0x3, URZ ;  /* 0x0000000304047899 */ /* 0x000fc8000800063f */
[----:B------:R-:W-:Y:S02]  /*1c00*/  ULOP3.LUT UR4, UR4, 0x18, URZ, 0xc0, !UPT ;  /* 0x0000001804047892 */ /* 0x000fe4000f8ec03f */
[----:B0-----:R-:W-:-:S04]  /*1c10*/  ULEA UR5, UR6, UR5, 0x18 ;  /* 0x0000000506057291 */ /* 0x001fc8000f8ec03f */
[----:B------:R-:W-:-:S04]  /*1c20*/  UIADD3 UR4, UR5, 0x20, UR4 ;  /* 0x0000002005047890 */ /* 0x000fc8000fffe004 */
[----:B------:R-:W-:-:S09]  /*1c30*/  UPRMT UR4, URZ, 0x654, UR4 ;  /* 0x000006543f047896 */ /* 0x000fd20008000004 */
[----:B------:R-:W-:Y:S01]  /*1c40*/  SYNCS.ARRIVE.TRANS64.RED.A1T0 RZ, [UR4], RZ ;  /* 0x000000ffffff79a7 */ /* 0x000fe20008100404 */
[----:B------:R-:W-:Y:S05]  /*1c50*/  @P0 BRA `(.L_x_26) ;  /* 0x0000000000040947 */ /* 0x000fea0003800000 */
[----:B------:R-:W-:Y:S01]  /*1c60*/  BPT.TRAP 0x1 ;  /* 0x000000040000795c */ /* 0x000fe20000300000 */
.L_x_26:
[----:B------:R-:W-:Y:S01]  /*1c70*/  IMAD.SHL.U32 R6, R100, 0x80, RZ ;  /* 0x0000008064067824 */ /* 0x000fe200078e00ff */
[----:B------:R-:W-:Y:S01]  /*1c80*/  ULDC UR6, c[0x0][0x288] ;  /* 0x0000a20000067ab9 */ /* 0x000fe20000000800 */
[----:B------:R-:W-:Y:S01]  /*1c90*/  SHF.R.S32.HI R11, RZ, 0x1f, R99 ;  /* 0x0000001fff0b7819 */ /* 0x000fe20000011463 */
[C---:B------:R-:W-:Y:S01]  /*1ca0*/  IMAD.SHL.U32 R10, R101.reuse, 0x80, RZ ;  /* 0x00000080650a7824 */ /* 0x040fe200078e00ff */
[----:B------:R-:W-:Y:S01]  /*1cb0*/  ULDC.64 UR4, c[0x0][0x5d0] ;  /* 0x0001740000047ab9 */ /* 0x000fe20000000a00 */
[C---:B------:R-:W-:Y:S01]  /*1cc0*/  LOP3.LUT R8, R6.reuse, 0x6, R93, 0xf8, !PT ;  /* 0x0000000606087812 */ /* 0x040fe200078ef85d */
[----:B------:R-:W-:Y:S01]  /*1cd0*/  IMAD.WIDE R100, R101, 0x80, R22 ;  /* 0x0000008065647825 */ /* 0x000fe200078e0216 */
[----:B------:R-:W-:Y:S01]  /*1ce0*/  ISETP.GE.AND P0, PT, R6, UR6, PT ;  /* 0x0000000606007c0c */ /* 0x000fe2000bf06270 */
[----:B------:R-:W-:Y:S01]  /*1cf0*/  ULDC UR6, c[0x0][0x284] ;  /* 0x0000a10000067ab9 */ /* 0x000fe20000000800 */
[----:B------:R-:W-:Y:S01]  /*1d00*/  SHF.R.S32.HI R9, RZ, 0x1f, R8 ;  /* 0x0000001fff097819 */ /* 0x000fe20000011408 */
[----:B------:R-:W-:Y:S01]  /*1d10*/  IMAD R0, R11, UR4, RZ ;  /* 0x000000040b007c24 */ /* 0x000fe2000f8e02ff */
[----:B------:R-:W-:-:S03]  /*1d20*/  ISETP.GE.OR P0, PT, R10, UR6, P0 ;  /* 0x000000060a007c0c */ /* 0x000fc60008706670 */
[C---:B------:R-:W-:Y:S02]  /*1d30*/  IMAD R3, R99.reuse, UR5, R0 ;  /* 0x0000000563037c24 */ /* 0x040fe4000f8e0200 */
[----:B------:R-:W-:Y:S01]  /*1d40*/  IMAD.WIDE.U32 R4, R99, UR4, R8 ;  /* 0x0000000463047c25 */ /* 0x000fe2000f8e0008 */
[----:B------:R-:W-:-:S03]  /*1d50*/  ULDC.64 UR4, c[0x0][0x5c8] ;  /* 0x0001720000047ab9 */ /* 0x000fc60000000a00 */
[----:B------:R-:W-:Y:S02]  /*1d60*/  IMAD R7, R101, UR4, RZ ;  /* 0x0000000465077c24 */ /* 0x000fe4000f8e02ff */
[----:B------:R-:W-:Y:S02]  /*1d70*/  IMAD.IADD R5, R5, 0x1, R3 ;  /* 0x0000000105057824 */ /* 0x000fe400078e0203 */
[C---:B------:R-:W-:Y:S02]  /*1d80*/  IMAD R7, R100.reuse, UR5, R7 ;  /* 0x0000000564077c24 */ /* 0x040fe4000f8e0207 */
[----:B------:R-:W-:-:S04]  /*1d90*/  IMAD.WIDE.U32 R102, R100, UR4, R4 ;  /* 0x0000000464667c25 */ /* 0x000fc8000f8e0004 */
[----:B------:R-:W-:Y:S01]  /*1da0*/  IMAD.MOV.U32 R0, RZ, RZ, -0x1 ;  /* 0xffffffffff007424 */ /* 0x000fe200078e00ff */
[----:B------:R-:W-:Y:S06]  /*1db0*/  @P0 BRA `(.L_x_28) ;  /* 0x00000040001c0947 */ /* 0x000fec0003800000 */
[----:B-----5:R-:W-:Y:S01]  /*1dc0*/  FSETP.NEU.AND P0, PT, R88, RZ, PT ;  /* 0x000000ff5800720b */ /* 0x020fe20003f0d000 */
[----:B------:R-:W-:Y:S01]  /*1dd0*/  IMAD.IADD R4, R89, 0x1, -R6 ;  /* 0x0000000159047824 */ /* 0x000fe200078e0a06 */
[----:B------:R-:W-:Y:S01]  /*1de0*/  BSSY B0, `(.L_x_28) ;  /* 0x0000404000007945 */ /* 0x000fe20003800000 */
[----:B------:R-:W-:Y:S02]  /*1df0*/  IMAD.IADD R3, R97, 0x1, -R10 ;  /* 0x0000000161037824 */ /* 0x000fe400078e0a0a */
[----:B------:R-:W-:Y:S01]  /*1e00*/  IMAD.IADD R113, R103, 0x1, R7 ;  /* 0x0000000167717824 */ /* 0x000fe200078e0207 */
[----:B------:R-:W-:-:S04]  /*1e10*/  ISETP.GT.AND P2, PT, R4, RZ, PT ;  /* 0x000000ff0400720c */ /* 0x000fc80003f44270 */
[----:B------:R-:W-:-:S03]  /*1e20*/  ISETP.GT.AND P1, PT, R3, RZ, P2 ;  /* 0x000000ff0300720c */ /* 0x000fc60001724270 */
[----:B------:R-:W-:Y:S10]  /*1e30*/  @!P0 BRA `(.L_x_29) ;  /* 0x0000002c00288947 */ /* 0x000ff40003800000 */
[----:B------:R-:W0:Y:S01]  /*1e40*/  LDC.64 R106, c[0x0][0x5b8] ;  /* 0x00016e00ff6a7b82 */ /* 0x000e220000000a00 */
[----:B------:R-:W-:-:S07]  /*1e50*/  ULDC.64 UR4, c[0x0][0x5c0] ;  /* 0x0001700000047ab9 */ /* 0x000fce0000000a00 */
[----:B------:R-:W1:Y:S08]  /*1e60*/  LDC.64 R108, c[0x0][0x5b0] ;  /* 0x00016c00ff6c7b82 */ /* 0x000e700000000a00 */
[----:B------:R-:W2:Y:S01]  /*1e70*/  LDC.64 R110, c[0x0][0x5a8] ;  /* 0x00016a00ff6e7b82 */ /* 0x000ea20000000a00 */
[-C--:B0-----:R-:W-:Y:S02]  /*1e80*/  IMAD R6, R11, R106.reuse, RZ ;  /* 0x0000006a0b067224 */ /* 0x081fe400078e02ff */
[----:B------:R-:W-:-:S04]  /*1e90*/  IMAD.WIDE.U32 R104, R99, R106, R8 ;  /* 0x0000006a63687225 */ /* 0x000fc800078e0008 */
[----:B------:R-:W-:Y:S02]  /*1ea0*/  IMAD R103, R99, R107, R6 ;  /* 0x0000006b63677224 */ /* 0x000fe400078e0206 */
[-C--:B-1----:R-:W-:Y:S02]  /*1eb0*/  IMAD R5, R101, R108.reuse, RZ ;  /* 0x0000006c65057224 */ /* 0x082fe400078e02ff */
[----:B------:R-:W-:Y:S02]  /*1ec0*/  IMAD.IADD R13, R105, 0x1, R103 ;  /* 0x00000001690d7824 */ /* 0x000fe400078e0267 */
[----:B------:R-:W-:Y:S02]  /*1ed0*/  IMAD.MOV.U32 R12, RZ, RZ, R104 ;  /* 0x000000ffff0c7224 */ /* 0x000fe400078e0068 */
[C---:B------:R-:W-:Y:S02]  /*1ee0*/  IMAD R107, R100.reuse, R109, R5 ;  /* 0x0000006d646b7224 */ /* 0x040fe400078e0205 */
[----:B------:R-:W-:-:S04]  /*1ef0*/  IMAD.WIDE.U32 R6, R100, R108, R12 ;  /* 0x0000006c64067225 */ /* 0x000fc800078e000c */
[----:B------:R-:W-:Y:S01]  /*1f00*/  IMAD.IADD R5, R7, 0x1, R107 ;  /* 0x0000000107057824 */ /* 0x000fe200078e026b */
[----:B--2---:R-:W-:-:S04]  /*1f10*/  LEA R14, P0, R6, R110, 0x1 ;  /* 0x0000006e060e7211 */ /* 0x004fc800078008ff */
[----:B------:R-:W-:-:S05]  /*1f20*/  LEA.HI.X R15, R6, R111, R5, 0x1, P0 ;  /* 0x0000006f060f7211 */ /* 0x000fca00000f0c05 */
[----:B------:R0:W2:Y:S01]  /*1f30*/  @P1 LDG.E.LTC128B.U16 R5, desc[UR38][R14.64] ;  /* 0x000000260e051981 */ /* 0x0000a2000c1e1520 */
[----:B------:R-:W-:Y:S01]  /*1f40*/  LEA R10, P0, R102, UR4, 0x1 ;  /* 0x00000004660a7c11 */ /* 0x000fe2000f8008ff */
[----:B------:R-:W-:Y:S01]  /*1f50*/  IMAD.WIDE.U32 R6, R100, R108, R8 ;  /* 0x0000006c64067225 */ /* 0x000fe200078e0008 */
[----:B------:R-:W-:Y:S03]  /*1f60*/  BSSY B1, `(.L_x_30) ;  /* 0x0000012000017945 */ /* 0x000fe60003800000 */
[----:B------:R-:W-:Y:S02]  /*1f70*/  IMAD.IADD R7, R107, 0x1, R7 ;  /* 0x000000016b077824 */ /* 0x000fe400078e0207 */
[----:B------:R-:W-:Y:S01]  /*1f80*/  IMAD.WIDE.U32 R20, R99, R106, R6 ;  /* 0x0000006a63147225 */ /* 0x000fe200078e0006 */
[----:B0-----:R-:W-:-:S03]  /*1f90*/  SHF.L.U64.HI R15, R108, 0x3, R109 ;  /* 0x000000036c0f7819 */ /* 0x001fc6000001026d */
[----:B------:R-:W-:Y:S01]  /*1fa0*/  IMAD.IADD R7, R103, 0x1, R21 ;  /* 0x0000000167077824 */ /* 0x000fe200078e0215 */
[----:B------:R-:W-:Y:S01]  /*1fb0*/  LEA R6, P4, R20, R110, 0x1 ;  /* 0x0000006e14067211 */ /* 0x000fe200078808ff */
[----:B------:R-:W-:-:S03]  /*1fc0*/  IMAD.SHL.U32 R14, R108, 0x8, RZ ;  /* 0x000000086c0e7824 */ /* 0x000fc600078e00ff */
[----:B------:R-:W-:Y:S01]  /*1fd0*/  LEA.HI.X R7, R20, R111, R7, 0x1, P4 ;  /* 0x0000006f14077211 */ /* 0x000fe200020f0c07 */
[----:B--2---:R-:W-:-:S05]  /*1fe0*/  HADD2.F32 R11, -RZ, R5.H0_H0 ;  /* 0x20000005ff0b7230 */ /* 0x004fca0000004100 */
[----:B------:R-:W-:-:S04]  /*1ff0*/  FMUL R11, R11, R88 ;  /* 0x000000580b0b7220 */ /* 0x000fc80000400000 */
[----:B------:R-:W-:Y:S01]  /*2000*/  FFMA R24, R24, R19, R11 ;  /* 0x0000001318187223 */ /* 0x000fe2000000000b */
[----:B------:R-:W-:Y:S02]  /*2010*/  LEA.HI.X R11, R102, UR5, R113, 0x1, P0 ;  /* 0x00000005660b7c11 */ /* 0x000fe400080f0c71 */
[----:B------:R-:W-:Y:S02]  /*2020*/  ISETP.GT.AND P0, PT, R4, 0x1, PT ;  /* 0x000000010400780c */ /* 0x000fe40003f04270 */
[----:B------:R-:W-:Y:S02]  /*2030*/  F2FP.F16.F32.PACK_AB R24, RZ, R24 ;  /* 0x00000018ff18723e */ /* 0x000fe400000000ff */
[----:B------:R-:W-:-:S03]  /*2040*/  ISETP.GT.AND P3, PT, R3, RZ, P0 ;  /* 0x000000ff0300720c */ /* 0x000fc60000764270 */
[----:B------:R0:W-:Y:S10]  /*2050*/  @P1 STG.E.U16 desc[UR38][R10.64], R24 ;  /* 0x000000180a001986 */ /* 0x0001f4000c101526 */
[----:B------:R-:W-:Y:S05]  /*2060*/  @!P3 BRA `(.L_x_31) ;  /* 0x000000000004b947 */ /* 0x000fea0003800000 */
[----:B------:R1:W5:Y:S02]  /*2070*/  LDG.E.LTC128B.U16 R5, desc[UR38][R6.64+0x2] ;  /* 0x0000022606057981 */ /* 0x000364000c1e1520 */
.L_x_31:
[----:B------:R-:W-:Y:S05]  /*2080*/  BSYNC B1 ;  /* 0x0000000000017941 */ /* 0x000fea0003800000 */
.L_x_30:
[----:B-----5:R-:W-:Y:S01]  /*2090*/  HADD2.F32 R101, -RZ, R5.H0_H0 ;  /* 0x20000005ff657230 */ /* 0x020fe20000004100 */
[----:B------:R-:W-:Y:S01]  /*20a0*/  ISETP.GT.AND P2, PT, R3, 0x8, P2 ;  /* 0x000000080300780c */ /* 0x000fe20001744270 */
[----:B------:R-:W-:Y:S01]  /*20b0*/  IMAD.WIDE.U32 R20, R100, R108, R14 ;  /* 0x0000006c64147225 */ /* 0x000fe200078e000e */
[----:B0-----:R-:W-:-:S03]  /*20c0*/  PRMT R24, R5, 0x7610, R24 ;  /* 0x0000761005187816 */ /* 0x001fc60000000018 */
[----:B------:R-:W-:Y:S01]  /*20d0*/  FMUL R12, R101, R88 ;  /* 0x00000058650c7220 */ /* 0x000fe20000400000 */
[----:B------:R-:W-:Y:S01]  /*20e0*/  IMAD.IADD R107, R107, 0x1, R21 ;  /* 0x000000016b6b7824 */ /* 0x000fe200078e0215 */
[----:B------:R-:W-:Y:S02]  /*20f0*/  IADD3 R104, P1, R104, R20, RZ ;  /* 0x0000001468687210 */ /* 0x000fe40007f3e0ff */
[----:B------:R-:W-:-:S03]  /*2100*/  FFMA R12, R25, R19, R12 ;  /* 0x00000013190c7223 */ /* 0x000fc6000000000c */
[----:B------:R-:W-:Y:S01]  /*2110*/  IMAD.X R13, R107, 0x1, R13, P1 ;  /* 0x000000016b0d7824 */ /* 0x000fe200008e060d */
[C---:B------:R-:W-:Y:S02]  /*2120*/  LEA R14, P1, R104.reuse, R110, 0x1 ;  /* 0x0000006e680e7211 */ /* 0x040fe400078208ff */
[----:B------:R-:W-:Y:S02]  /*2130*/  F2FP.F16.F32.PACK_AB R12, RZ, R12 ;  /* 0x0000000cff0c723e */ /* 0x000fe400000000ff */
[----:B------:R-:W-:Y:S02]  /*2140*/  LEA.HI.X R15, R104, R111, R13, 0x1, P1 ;  /* 0x0000006f680f7211 */ /* 0x000fe400008f0c0d */
[----:B------:R-:W-:-:S05]  /*2150*/  PRMT R21, R12, 0x7610, R21 ;  /* 0x000076100c157816 */ /* 0x000fca0000000015 */
[----:B------:R0:W-:Y:S04]  /*2160*/  @P3 STG.E.U16 desc[UR38][R10.64+0x2], R21 ;  /* 0x000002150a003986 */ /* 0x0001e8000c101526 */
[----:B------:R-:W2:Y:S01]  /*2170*/  @P2 LDG.E.LTC128B.U16 R24, desc[UR38][R14.64] ;  /* 0x000000260e182981 */ /* 0x000ea2000c1e1520 */
[----:B------:R-:W-:Y:S01]  /*2180*/  IADD3 R20, P1, R8, R20, RZ ;  /* 0x0000001408147210 */ /* 0x000fe20007f3e0ff */
[----:B------:R-:W-:Y:S01]  /*2190*/  BSSY B1, `(.L_x_32) ;  /* 0x0000011000017945 */ /* 0x000fe20003800000 */
[C---:B------:R-:W-:Y:S02]  /*21a0*/  SHF.L.U64.HI R13, R92.reuse, 0x1, R91 ;  /* 0x000000015c0d7819 */ /* 0x040fe4000001025b */
[----:B------:R-:W-:Y:S01]  /*21b0*/  ISETP.GT.AND P0, PT, R3, 0x8, P0 ;  /* 0x000000080300780c */ /* 0x000fe20000704270 */
[----:B0-----:R-:W-:Y:S01]  /*21c0*/  IMAD.X R21, R9, 0x1, R107, P1 ;  /* 0x0000000109157824 */ /* 0x001fe200008e066b */
[----:B------:R-:W-:Y:S01]  /*21d0*/  LEA R12, P1, R92, R10, 0x1 ;  /* 0x0000000a5c0c7211 */ /* 0x000fe200078208ff */
[----:B------:R-:W-:-:S04]  /*21e0*/  IMAD.WIDE.U32 R20, R99, R106, R20 ;  /* 0x0000006a63147225 */ /* 0x000fc800078e0014 */
[----:B------:R-:W-:Y:S01]  /*21f0*/  IMAD.X R13, R13, 0x1, R11, P1 ;  /* 0x000000010d0d7824 */ /* 0x000fe200008e060b */
[----:B------:R-:W-:Y:S01]  /*2200*/  LEA R8, P3, R20, R110, 0x1 ;  /* 0x0000006e14087211 */ /* 0x000fe200078608ff */
[----:B------:R-:W-:-:S05]  /*2210*/  IMAD.IADD R9, R103, 0x1, R21 ;  /* 0x0000000167097824 */ /* 0x000fca00078e0215 */
[----:B------:R-:W-:Y:S01]  /*2220*/  LEA.HI.X R9, R20, R111, R9, 0x1, P3 ;  /* 0x0000006f14097211 */ /* 0x000fe200018f0c09 */
[----:B--2---:R-:W-:-:S05]  /*2230*/  HADD2.F32 R5, -RZ, R24.H0_H0 ;  /* 0x20000018ff057230 */ /* 0x004fca0000004100 */
[----:B------:R-:W-:-:S04]  /*2240*/  FMUL R5, R5, R88 ;  /* 0x0000005805057220 */ /* 0x000fc80000400000 */
[----:B------:R-:W-:-:S05]  /*2250*/  FFMA R5, R26, R19, R5 ;  /* 0x000000131a057223 */ /* 0x000fca0000000005 */
[----:B------:R-:W-:-:S05]  /*2260*/  F2FP.F16.F32.PACK_AB R5, RZ, R5 ;  /* 0x00000005ff05723e */ /* 0x000fca00000000ff */
[----:B------:R0:W-:Y:S01]  /*2270*/  @P2 STG.E.U16 desc[UR38][R12.64], R5 ;  /* 0x000000050c002986 */ /* 0x0001e2000c101526 */
[----:B------:R-:W-:Y:S05]  /*2280*/  @!P0 BRA `(.L_x_33) ;  /* 0x0000000000048947 */ /* 0x000fea0003800000 */
[----:B------:R2:W5:Y:S02]  /*2290*/  LDG.E.LTC128B.U16 R24, desc[UR38][R8.64+0x2] ;  /* 0x0000022608187981 */ /* 0x000564000c1e1520 */
.L_x_33:
[----:B------:R-:W-:Y:S05]  /*22a0*/  BSYNC B1 ;  /* 0x0000000000017941 */ /* 0x000fea0003800000 */
.L_x_32:
[----:B0----5:R-:W-:Y:S01]  /*22b0*/  HADD2.F32 R5, -RZ, R24.H0_H0 ;  /* 0x20000018ff057230 */ /* 0x021fe20000004100 */
[----:B------:R-:W-:Y:S01]  /*22c0*/  ISETP.GT.AND P1, PT, R4, 0x8, PT ;  /* 0x000000080400780c */ /* 0x000fe20003f24270 */
[----:B------:R-:W-:Y:S03]  /*22d0*/  BSSY B1, `(.L_x_34) ;  /* 0x0000008000017945 */ /* 0x000fe60003800000 */
[----:B------:R-:W-:Y:S01]  /*22e0*/  FMUL R14, R5, R88 ;  /* 0x00000058050e7220 */ /* 0x000fe20000400000 */
[----:B------:R-:W-:-:S03]  /*22f0*/  ISETP.GT.AND P2, PT, R3, RZ, P1 ;  /* 0x000000ff0300720c */ /* 0x000fc60000f44270 */
[----:B------:R-:W-:-:S05]  /*2300*/  FFMA R14, R27, R19, R14 ;  /* 0x000000131b0e7223 */ /* 0x000fca000000000e */
[----:B------:R-:W-:-:S05]  /*2310*/  F2FP.F16.F32.PACK_AB R14, RZ, R14 ;  /* 0x0000000eff0e723e */ /* 0x000fca00000000ff */
[----:B------:R0:W-:Y:S01]  /*2320*/  @P0 STG.E.U16 desc[UR38][R12.64+0x2], R14 ;  /* 0x0000020e0c000986 */ /* 0x0001e2000c101526 */
[----:B------:R-:W-:Y:S05]  /*2330*/  @!P2 BRA `(.L_x_35) ;  /* 0x000000000004a947 */ /* 0x000fea0003800000 */
[----:B------:R3:W5:Y:S02]  /*2340*/  LDG.E.LTC128B.U16 R24, desc[UR38][R6.64+0x10] ;  /* 0x0000102606187981 */ /* 0x000764000c1e1520 */
.L_x_35:
[----:B------:R-:W-:Y:S05]  /*2350*/  BSYNC B1 ;  /* 0x0000000000017941 */ /* 0x000fea0003800000 */
.L_x_34:
[----:B-----5:R-:W-:Y:S01]  /*2360*/  HADD2.F32 R5, -RZ, R24.H0_H0 ;  /* 0x20000018ff057230 */ /* 0x020fe20000004100 */
        /* <DEDUP_REMOVED lines=9> */
.L_x_37:
[----:B------:R-:W-:Y:S05]  /*2400*/  BSYNC B1 ;  /* 0x0000000000017941 */ /* 0x000fea0003800000 */
.L_x_36:
[----:B----45:R-:W-:Y:S01]  /*2410*/  HADD2.F32 R5, -RZ, R24.H0_H0 ;  /* 0x20000018ff057230 */ /* 0x030fe20000004100 */
[----:B------:R-:W-:Y:S01]  /*2420*/  ISETP.GT.AND P1, PT, R3, 0x8, P1 ;  /* 0x000000080300780c */ /* 0x000fe20000f24270 */
[----:B------:R-:W-:Y:S03]  /*2430*/  BSSY B1, `(.L_x_38) ;  /* 0x0000007000017945 */ /* 0x000fe60003800000 */
[----:B0-----:R-:W-:-:S04]  /*2440*/  FMUL R14, R5, R88 ;  /* 0x00000058050e7220 */ /* 0x001fc80000400000 */
[----:B------:R-:W-:-:S05]  /*2450*/  FFMA R14, R29, R19, R14 ;  /* 0x000000131d0e7223 */ /* 0x000fca000000000e */
[----:B------:R-:W-:-:S05]  /*2460*/  F2FP.F16.F32.PACK_AB R14, RZ, R14 ;  /* 0x0000000eff0e723e */ /* 0x000fca00000000ff */
[----:B------:R0:W-:Y:S01]  /*2470*/  @P3 STG.E.U16 desc[UR38][R10.64+0x12], R14 ;  /* 0x0000120e0a003986 */ /* 0x0001e2000c101526 */
[----:B------:R-:W-:Y:S05]  /*2480*/  @!P1 BRA `(.L_x_39) ;  /* 0x0000000000049947 */ /* 0x000fea0003800000 */
[----:B------:R4:W5:Y:S02]  /*2490*/  LDG.E.LTC128B.U16 R24, desc[UR38][R8.64+0x10] ;  /* 0x0000102608187981 */ /* 0x000964000c1e1520 */
.L_x_39:
[----:B------:R-:W-:Y:S05]  /*24a0*/  BSYNC B1 ;  /* 0x0000000000017941 */ /* 0x000fea0003800000 */
.L_x_38:
[----:B-----5:R-:W-:Y:S01]  /*24b0*/  HADD2.F32 R5, -RZ, R24.H0_H0 ;  /* 0x20000018ff057230 */ /* 0x020fe20000004100 */
[----:B------:R-:W-:Y:S01]  /*24c0*/  ISETP.GT.AND P0, PT, R3, 0x8, P0 ;  /* 0x000000080300780c */ /* 0x000fe20000704270 */
[----:B------:R-:W-:Y:S03]  /*24d0*/  BSSY B1, `(.L_x_40) ;  /* 0x0000007000017945 */ /* 0x000fe60003800000 */
[----:B------:R-:W-:-:S04]  /*24e0*/  FMUL R5, R5, R88 ;  /* 0x0000005805057220 */ /* 0x000fc80000400000 */
[----:B------:R-:W-:-:S05]  /*24f0*/  FFMA R5, R30, R19, R5 ;  /* 0x000000131e057223 */ /* 0x000fca0000000005 */
[----:B------:R-:W-:-:S05]  /*2500*/  F2FP.F16.F32.PACK_AB R5, RZ, R5 ;  /* 0x00000005ff05723e */ /* 0x000fca00000000ff */
[----:B------:R0:W-:Y:S01]  /*2510*/  @P1 STG.E.U16 desc[UR38][R12.64+0x10], R5 ;  /* 0x000010050c001986 */ /* 0x0001e2000c101526 */
[----:B------:R-:W-:Y:S05]  /*2520*/  @!P0 BRA `(.L_x_41) ;  /* 0x0000000000048947 */ /* 0x000fea0003800000 */
[----:B------:R0:W5:Y:S02]  /*2530*/  LDG.E.LTC128B.U16 R24, desc[UR38][R8.64+0x12] ;  /* 0x0000122608187981 */ /* 0x000164000c1e1520 */
.L_x_41:
[----:B------:R-:W-:Y:S05]  /*2540*/  BSYNC B1 ;  /* 0x0000000000017941 */ /* 0x000fea0003800000 */
.L_x_40:
        /* <DEDUP_REMOVED lines=10> */
.L_x_43:
[----:B------:R-:W-:Y:S05]  /*25f0*/  BSYNC B1 ;  /* 0x0000000000017941 */ /* 0x000fea0003800000 */
.L_x_42:
        /* <DEDUP_REMOVED lines=10> */
.L_x_45:
[----:B------:R-:W-:Y:S05]  /*26a0*/  BSYNC B1 ;  /* 0x0000000000017941 */ /* 0x000fea0003800000 */
.L_x_44:
[----:B0----5:R-:W-:Y:S01]  /*26b0*/  HADD2.F32 R5, -RZ, R24.H0_H0 ;  /* 0x20000018ff057230 */ /* 0x021fe20000004100 */
        /* <DEDUP_REMOVED lines=8> */
.L_x_47:
[----:B------:R-:W-:Y:S05]  /*2740*/  BSYNC B1 ;  /* 0x0000000000017941 */ /* 0x000fea0003800000 */
.L_x_46:
        /* <DEDUP_REMOVED lines=9> */
.L_x_49:
[----:B------:R-:W-:Y:S05]  /*27e0*/  BSYNC B1 ;  /* 0x0000000000017941 */ /* 0x000fea0003800000 */
.L_x_48:
        /* <DEDUP_REMOVED lines=10> */
.L_x_51:
[----:B------:R-:W-:Y:S05]  /*2890*/  BSYNC B1 ;  /* 0x0000000000017941 */ /* 0x000fea0003800000 */
.L_x_50:
        /* <DEDUP_REMOVED lines=10> */
.L_x_53:
[----:B------:R-:W-:Y:S05]  /*2940*/  BSYNC B1 ;  /* 0x0000000000017941 */ /* 0x000fea0003800000 */
.L_x_52:
        /* <DEDUP_REMOVED lines=9> */
.L_x_55:
[----:B------:R-:W-:Y:S05]  /*29e0*/  BSYNC B1 ;  /* 0x0000000000017941 */ /* 0x000fea0003800000 */
.L_x_54:
        /* <DEDUP_REMOVED lines=9> */
.L_x_57:
[----:B------:R-:W-:Y:S05]  /*2a80*/  BSYNC B1 ;  /* 0x0000000000017941 */ /* 0x000fea0003800000 */
.L_x_56:
        /* <DEDUP_REMOVED lines=10> */
.L_x_59:
[----:B------:R-:W-:Y:S05]  /*2b30*/  BSYNC B1 ;  /* 0x0000000000017941 */ /* 0x000fea0003800000 */
.L_x_58:
        /* <DEDUP_REMOVED lines=10> */
.L_x_61:
[----:B------:R-:W-:Y:S05]  /*2be0*/  BSYNC B1 ;  /* 0x0000000000017941 */ /* 0x000fea0003800000 */
.L_x_60:
        /* <DEDUP_REMOVED lines=9> */
.L_x_63:
[----:B------:R-:W-:Y:S05]  /*2c80*/  BSYNC B1 ;  /* 0x0000000000017941 */ /* 0x000fea0003800000 */
.L_x_62:
        /* <DEDUP_REMOVED lines=9> */
.L_x_65:
[----:B------:R-:W-:Y:S05]  /*2d20*/  BSYNC B1 ;  /* 0x0000000000017941 */ /* 0x000fea0003800000 */
.L_x_64:
        /* <DEDUP_REMOVED lines=10> */
.L_x_67:
[----:B------:R-:W-:Y:S05]  /*2dd0*/  BSYNC B1 ;  /* 0x0000000000017941 */ /* 0x000fea0003800000 */
.L_x_66:
        /* <DEDUP_REMOVED lines=10> */
.L_x_69:
[----:B------:R-:W-:Y:S05]  /*2e80*/  BSYNC B1 ;  /* 0x0000000000017941 */ /* 0x000fea0003800000 */
.L_x_68:
        /* <DEDUP_REMOVED lines=9> */
.L_x_71:
[----:B------:R-:W-:Y:S05]  /*2f20*/  BSYNC B1 ;  /* 0x0000000000017941 */ /* 0x000fea0003800000 */
.L_x_70:
        /* <DEDUP_REMOVED lines=9> */
.L_x_73:
[----:B------:R-:W-:Y:S05]  /*2fc0*/  BSYNC B1 ;  /* 0x0000000000017941 */ /* 0x000fea0003800000 */
.L_x_72:
        /* <DEDUP_REMOVED lines=10> */
.L_x_75:
[----:B------:R-:W-:Y:S05]  /*3070*/  BSYNC B1 ;  /* 0x0000000000017941 */ /* 0x000fea0003800000 */
.L_x_74:
        /* <DEDUP_REMOVED lines=10> */
.L_x_77:
[----:B------:R-:W-:Y:S05]  /*3120*/  BSYNC B1 ;  /* 0x0000000000017941 */ /* 0x000fea0003800000 */
.L_x_76:
        /* <DEDUP_REMOVED lines=9> */
.L_x_79:
[----:B------:R-:W-:Y:S05]  /*31c0*/  BSYNC B1 ;  /* 0x0000000000017941 */ /* 0x000fea0003800000 */
.L_x_78:
        /* <DEDUP_REMOVED lines=9> */
.L_x_81:
[----:B------:R-:W-:Y:S05]  /*3260*/  BSYNC B1 ;  /* 0x0000000000017941 */ /* 0x000fea0003800000 */
.L_x_80:
        /* <DEDUP_REMOVED lines=10> */
.L_x_83:
[----:B------:R-:W-:Y:S05]  /*3310*/  BSYNC B1 ;  /* 0x0000000000017941 */ /* 0x000fea0003800000 */
.L_x_82:
        /* <DEDUP_REMOVED lines=10> */
.L_x_85:
[----:B------:R-:W-:Y:S05]  /*33c0*/  BSYNC B1 ;  /* 0x0000000000017941 */ /* 0x000fea0003800000 */
.L_x_84:
        /* <DEDUP_REMOVED lines=9> */
.L_x_87:
[----:B------:R-:W-:Y:S05]  /*3460*/  BSYNC B1 ;  /* 0x0000000000017941 */ /* 0x000fea0003800000 */
.L_x_86:
        /* <DEDUP_REMOVED lines=9> */
.L_x_89:
[----:B------:R-:W-:Y:S05]  /*3500*/  BSYNC B1 ;  /* 0x0000000000017941 */ /* 0x000fea0003800000 */
.L_x_88:
        /* <DEDUP_REMOVED lines=10> */
.L_x_91:
[----:B------:R-:W-:Y:S05]  /*35b0*/  BSYNC B1 ;  /* 0x0000000000017941 */ /* 0x000fea0003800000 */
.L_x_90:
        /* <DEDUP_REMOVED lines=10> */
.L_x_93:
[----:B------:R-:W-:Y:S05]  /*3660*/  BSYNC B1 ;  /* 0x0000000000017941 */ /* 0x000fea0003800000 */
.L_x_92:
        /* <DEDUP_REMOVED lines=9> */
.L_x_95:
[----:B------:R-:W-:Y:S05]  /*3700*/  BSYNC B1 ;  /* 0x0000000000017941 */ /* 0x000fea0003800000 */
.L_x_94:
        /* <DEDUP_REMOVED lines=9> */
.L_x_97:
[----:B------:R-:W-:Y:S05]  /*37a0*/  BSYNC B1 ;  /* 0x0000000000017941 */ /* 0x000fea0003800000 */
.L_x_96:
        /* <DEDUP_REMOVED lines=10> */
.L_x_99:
[----:B------:R-:W-:Y:S05]  /*3850*/  BSYNC B1 ;  /* 0x0000000000017941 */ /* 0x000fea0003800000 */
.L_x_98:
        /* <DEDUP_REMOVED lines=10> */
.L_x_101:
[----:B------:R-:W-:Y:S05]  /*3900*/  BSYNC B1 ;  /* 0x0000000000017941 */ /* 0x000fea0003800000 */
.L_x_100:
        /* <DEDUP_REMOVED lines=9> */
.L_x_103:
[----:B------:R-:W-:Y:S05]  /*39a0*/  BSYNC B1 ;  /* 0x0000000000017941 */ /* 0x000fea0003800000 */
.L_x_102:
        /* <DEDUP_REMOVED lines=9> */
.L_x_105:
[----:B------:R-:W-:Y:S05]  /*3a40*/  BSYNC B1 ;  /* 0x0000000000017941 */ /* 0x000fea0003800000 */
.L_x_104:
        /* <DEDUP_REMOVED lines=10> */
.L_x_107:
[----:B------:R-:W-:Y:S05]  /*3af0*/  BSYNC B1 ;  /* 0x0000000000017941 */ /* 0x000fea0003800000 */
.L_x_106:
        /* <DEDUP_REMOVED lines=10> */
.L_x_109:
[----:B------:R-:W-:Y:S05]  /*3ba0*/  BSYNC B1 ;  /* 0x0000000000017941 */ /* 0x000fea0003800000 */
.L_x_108:
        /* <DEDUP_REMOVED lines=9> */
.L_x_111:
[----:B------:R-:W-:Y:S05]  /*3c40*/  BSYNC B1 ;  /* 0x0000000000017941 */ /* 0x000fea0003800000 */
.L_x_110:
        /* <DEDUP_REMOVED lines=9> */
.L_x_113:
[----:B------:R-:W-:Y:S05]  /*3ce0*/  BSYNC B1 ;  /* 0x0000000000017941 */ /* 0x000fea0003800000 */
.L_x_112:
        /* <DEDUP_REMOVED lines=10> */
.L_x_115:
[----:B------:R-:W-:Y:S05]  /*3d90*/  BSYNC B1 ;  /* 0x0000000000017941 */ /* 0x000fea0003800000 */
.L_x_114:
        /* <DEDUP_REMOVED lines=10> */
.L_x_117:
[----:B------:R-:W-:Y:S05]  /*3e40*/  BSYNC B1 ;  /* 0x0000000000017941 */ /* 0x000fea0003800000 */
.L_x_116:
        /* <DEDUP_REMOVED lines=9> */
.L_x_119:
[----:B------:R-:W-:Y:S05]  /*3ee0*/  BSYNC B1 ;  /* 0x0000000000017941 */ /* 0x000fea0003800000 */
.L_x_118:
        /* <DEDUP_REMOVED lines=9> */
.L_x_121:
[----:B------:R-:W-:Y:S05]  /*3f80*/  BSYNC B1 ;  /* 0x0000000000017941 */ /* 0x000fea0003800000 */
.L_x_120:
        /* <DEDUP_REMOVED lines=10> */
.L_x_123:
[----:B------:R-:W-:Y:S05]  /*4030*/  BSYNC B1 ;  /* 0x0000000000017941 */ /* 0x000fea0003800000 */
.L_x_122:
        /* <DEDUP_REMOVED lines=10> */
.L_x_125:
[----:B------:R-:W-:Y:S05]  /*40e0*/  BSYNC B1 ;  /* 0x0000000000017941 */ /* 0x000fea0003800000 */
.L_x_124:
        /* <DEDUP_REMOVED lines=9> */
.L_x_127:
[----:B------:R-:W-:Y:S05]  /*4180*/  BSYNC B1 ;  /* 0x0000000000017941 */ /* 0x000fea0003800000 */
.L_x_126:
        /* <DEDUP_REMOVED lines=9> */
.L_x_129:
[----:B------:R-:W-:Y:S05]  /*4220*/  BSYNC B1 ;  /* 0x0000000000017941 */ /* 0x000fea0003800000 */
.L_x_128:
        /* <DEDUP_REMOVED lines=10> */
.L_x_131:
[----:B------:R-:W-:Y:S05]  /*42d0*/  BSYNC B1 ;  /* 0x0000000000017941 */ /* 0x000fea0003800000 */
.L_x_130:
        /* <DEDUP_REMOVED lines=10> */
.L_x_133:
[----:B------:R-:W-:Y:S05]  /*4380*/  BSYNC B1 ;  /* 0x0000000000017941 */ /* 0x000fea0003800000 */
.L_x_132:
        /* <DEDUP_REMOVED lines=9> */
.L_x_135:
[----:B------:R-:W-:Y:S05]  /*4420*/  BSYNC B1 ;  /* 0x0000000000017941 */ /* 0x000fea0003800000 */
.L_x_134:
        /* <DEDUP_REMOVED lines=9> */
.L_x_137:
[----:B------:R-:W-:Y:S05]  /*44c0*/  BSYNC B1 ;  /* 0x0000000000017941 */ /* 0x000fea0003800000 */
.L_x_136:
        /* <DEDUP_REMOVED lines=10> */
.L_x_139:
[----:B------:R-:W-:Y:S05]  /*4570*/  BSYNC B1 ;  /* 0x0000000000017941 */ /* 0x000fea0003800000 */
.L_x_138:
        /* <DEDUP_REMOVED lines=10> */
.L_x_141:
[----:B------:R-:W-:Y:S05]  /*4620*/  BSYNC B1 ;  /* 0x0000000000017941 */ /* 0x000fea0003800000 */
.L_x_140:
        /* <DEDUP_REMOVED lines=9> */
.L_x_143:
[----:B------:R-:W-:Y:S05]  /*46c0*/  BSYNC B1 ;  /* 0x0000000000017941 */ /* 0x000fea0003800000 */
.L_x_142:
        /* <DEDUP_REMOVED lines=9> */
.L_x_145:
[----:B------:R-:W-:Y:S05]  /*4760*/  BSYNC B1 ;  /* 0x0000000000017941 */ /* 0x000fea0003800000 */
.L_x_144:
        /* <DEDUP_REMOVED lines=10> */
.L_x_147:
[----:B------:R-:W-:Y:S05]  /*4810*/  BSYNC B1 ;  /* 0x0000000000017941 */ /* 0x000fea0003800000 */
.L_x_146:
[----:B-----5:R-:W-:Y:S01]  /*4820*/  HADD2.F32 R5, -RZ, R24.H0_H0 ;  /* 0x20000018ff057230 */ /* 0x020fe20000004100 */
[----:B------:R-:W-:Y:S01]  /*4830*/  ISETP.GT.AND P0, PT, R4, 0x79, PT ;  /* 0x000000790400780c */ /* 0x000fe20003f04270 */
[----:B------:R-:W-:Y:S01]  /*4840*/  @P2 IMAD.MOV.U32 R4, RZ, RZ, R10 ;  /* 0x000000ffff042224 */ /* 0x000fe200078e000a */
[----:B------:R-:W-:Y:S02]  /*4850*/  BSSY B1, `(.L_x_148) ;  /* 0x000000a000017945 */ /* 0x000fe40003800000 */
[----:B------:R-:W-:Y:S01]  /*4860*/  FMUL R5, R5, R88 ;  /* 0x0000005805057220 */ /* 0x000fe20000400000 */
[----:B------:R-:W-:-:S03]  /*4870*/  ISETP.GT.AND P3, PT, R3, RZ, P0 ;  /* 0x000000ff0300720c */ /* 0x000fc60000764270 */
[----:B------:R-:W-:-:S05]  /*4880*/  FFMA R5, R84, R19, R5 ;  /* 0x0000001354057223 */ /* 0x000fca0000000005 */
[----:B------:R-:W-:-:S04]  /*4890*/  F2FP.F16.F32.PACK_AB R5, RZ, R5 ;  /* 0x00000005ff05723e */ /* 0x000fc800000000ff */
[----:B0-----:R-:W-:Y:S01]  /*48a0*/  PRMT R14, R5, 0x7610, R14 ;  /* 0x00007610050e7816 */ /* 0x001fe2000000000e */
[----:B------:R-:W-:-:S05]  /*48b0*/  @P2 IMAD.MOV.U32 R5, RZ, RZ, R11 ;  /* 0x000000ffff052224 */ /* 0x000fca00078e000b */
[----:B------:R0:W-:Y:S01]  /*48c0*/  @P2 STG.E.U16 desc[UR38][R4.64+0xf0], R14 ;  /* 0x0000f00e04002986 */ /* 0x0001e2000c101526 */
[----:B------:R-:W-:Y:S05]  /*48d0*/  @!P3 BRA `(.L_x_149) ;  /* 0x000000000004b947 */ /* 0x000fea0003800000 */
[----:B------:R0:W5:Y:S02]  /*48e0*/  LDG.E.LTC128B.U16 R24, desc[UR38][R6.64+0xf2] ;  /* 0x0000f22606187981 */ /* 0x000164000c1e1520 */
.L_x_149:
[----:B------:R-:W-:Y:S05]  /*48f0*/  BSYNC B1 ;  /* 0x0000000000017941 */ /* 0x000fea0003800000 */
.L_x_148:
        /* <DEDUP_REMOVED lines=9> */
.L_x_151:
[----:B------:R-:W-:Y:S05]  /*4990*/  BSYNC B1 ;  /* 0x0000000000017941 */ /* 0x000fea0003800000 */
.L_x_150:
[----:B-----5:R-:W-:Y:S01]  /*49a0*/  HADD2.F32 R5, -RZ, R24.H0_H0 ;  /* 0x20000018ff057230 */ /* 0x020fe20000004100 */
[----:B------:R-:W-:Y:S01]  /*49b0*/  ISETP.GT.AND P0, PT, R3, 0x8, P0 ;  /* 0x000000080300780c */ /* 0x000fe20000704270 */
[----:B0-----:R-:W-:Y:S01]  /*49c0*/  @P1 IMAD.MOV.U32 R4, RZ, RZ, R12 ;  /* 0x000000ffff041224 */ /* 0x001fe200078e000c */
[----:B------:R-:W-:Y:S02]  /*49d0*/  BSSY B1, `(.L_x_152) ;  /* 0x0000009000017945 */ /* 0x000fe40003800000 */
[----:B------:R-:W-:-:S04]  /*49e0*/  FMUL R5, R5, R88 ;  /* 0x0000005805057220 */ /* 0x000fc80000400000 */
[----:B------:R-:W-:-:S05]  /*49f0*/  FFMA R5, R86, R19, R5 ;  /* 0x0000001356057223 */ /* 0x000fca0000000005 */
[----:B------:R-:W-:-:S04]  /*4a00*/  F2FP.F16.F32.PACK_AB R5, RZ, R5 ;  /* 0x00000005ff05723e */ /* 0x000fc800000000ff */
[----:B-1-3--:R-:W-:Y:S01]  /*4a10*/  PRMT R6, R5, 0x7610, R6 ;  /* 0x0000761005067816 */ /* 0x00afe20000000006 */
[----:B------:R-:W-:-:S05]  /*4a20*/  @P1 IMAD.MOV.U32 R5, RZ, RZ, R13 ;  /* 0x000000ffff051224 */ /* 0x000fca00078e000d */
[----:B------:R0:W-:Y:S01]  /*4a30*/  @P1 STG.E.U16 desc[UR38][R4.64+0xf0], R6 ;  /* 0x0000f00604001986 */ /* 0x0001e2000c101526 */
[----:B------:R-:W-:Y:S05]  /*4a40*/  @!P0 BRA `(.L_x_153) ;  /* 0x0000000000048947 */ /* 0x000fea0003800000 */
[----:B------:R1:W5:Y:S02]  /*4a50*/  LDG.E.LTC128B.U16 R24, desc[UR38][R8.64+0xf2] ;  /* 0x0000f22608187981 */ /* 0x000364000c1e1520 */
.L_x_153:
[----:B------:R-:W-:Y:S05]  /*4a60*/  BSYNC B1 ;  /* 0x0000000000017941 */ /* 0x000fea0003800000 */
.L_x_152:
[----:B------:R-:W-:Y:S05]  /*4a70*/  @!P0 BRA `(.L_x_154) ;  /* 0x0000001000e88947 */ /* 0x000fea0003800000 */
[----:B-----5:R-:W-:-:S05]  /*4a80*/  HADD2.F32 R3, -RZ, R24.H0_H0 ;  /* 0x20000018ff037230 */ /* 0x020fca0000004100 */
[----:B0-----:R-:W-:-:S04]  /*4a90*/  FMUL R4, R3, R88 ;  /* 0x0000005803047220 */ /* 0x001fc80000400000 */
[----:B------:R-:W-:-:S05]  /*4aa0*/  FFMA R4, R87, R19, R4 ;  /* 0x0000001357047223 */ /* 0x000fca0000000004 */
[----:B------:R-:W-:-:S05]  /*4ab0*/  F2FP.F16.F32.PACK_AB R4, RZ, R4 ;  /* 0x00000004ff04723e */ /* 0x000fca00000000ff */
[----:B------:R3:W-:Y:S01]  /*4ac0*/  STG.E.U16 desc[UR38][R12.64+0xf2], R4 ;  /* 0x0000f2040c007986 */ /* 0x0007e2000c101526 */
[----:B------:R-:W-:Y:S05]  /*4ad0*/  BRA `(.L_x_154) ;  /* 0x0000001000d07947 */ /* 0x000fea0003800000 */
.L_x_29:
[----:B------:R-:W-:Y:S01]  /*4ae0*/  ISETP.GT.AND P3, PT, R4, 0x1, PT ;  /* 0x000000010400780c */ /* 0x000fe20003f64270 */
[----:B------:R-:W-:Y:S01]  /*4af0*/  ULDC.64 UR4, c[0x0][0x5c0] ;  /* 0x0001700000047ab9 */ /* 0x000fe20000000a00 */
[-C--:B------:R-:W-:Y:S01]  /*4b00*/  FMUL R24, R24, R19.reuse ;  /* 0x0000001318187220 */ /* 0x080fe20000400000 */
[----:B------:R-:W-:Y:S01]  /*4b10*/  LEA R6, P4, R102, UR4, 0x1 ;  /* 0x0000000466067c11 */ /* 0x000fe2000f8808ff */
[-C--:B------:R-:W-:Y:S01]  /*4b20*/  FMUL R25, R25, R19.reuse ;  /* 0x0000001319197220 */ /* 0x080fe20000400000 */
[----:B------:R-:W-:Y:S01]  /*4b30*/  ISETP.GT.AND P0, PT, R3, RZ, P3 ;  /* 0x000000ff0300720c */ /* 0x000fe20001f04270 */
[-C--:B------:R-:W-:Y:S01]  /*4b40*/  FMUL R26, R26, R19.reuse ;  /* 0x000000131a1a7220 */ /* 0x080fe20000400000 */
[----:B------:R-:W-:Y:S01]  /*4b50*/  F2FP.F16.F32.PACK_AB R24, RZ, R24 ;  /* 0x00000018ff18723e */ /* 0x000fe200000000ff */
[-C--:B------:R-:W-:Y:S01]  /*4b60*/  FMUL R27, R27, R19.reuse ;  /* 0x000000131b1b7220 */ /* 0x080fe20000400000 */
[----:B------:R-:W-:Y:S01]  /*4b70*/  LEA.HI.X R7, R102, UR5, R113, 0x1, P4 ;  /* 0x0000000566077c11 */ /* 0x000fe2000a0f0c71 */
[----:B------:R-:W-:Y:S01]  /*4b80*/  FMUL R28, R28, R19 ;  /* 0x000000131c1c7220 */ /* 0x000fe20000400000 */
[----:B------:R-:W-:Y:S01]  /*4b90*/  F2FP.F16.F32.PACK_AB R25, RZ, R25 ;  /* 0x00000019ff19723e */ /* 0x000fe200000000ff */
[-C--:B------:R-:W-:Y:S01]  /*4ba0*/  FMUL R29, R29, R19.reuse ;  /* 0x000000131d1d7220 */ /* 0x080fe20000400000 */
[----:B------:R-:W-:Y:S01]  /*4bb0*/  ISETP.GT.AND P2, PT, R3, 0x8, P2 ;  /* 0x000000080300780c */ /* 0x000fe20001744270 */
[----:B------:R-:W-:Y:S01]  /*4bc0*/  @P1 STG.E.U16 desc[UR38][R6.64], R24 ;  /* 0x0000001806001986 */ /* 0x000fe2000c101526 */
[----:B------:R-:W-:Y:S01]  /*4bd0*/  ISETP.GT.AND P1, PT, R4, 0x8, PT ;  /* 0x000000080400780c */ /* 0x000fe20003f24270 */
[-C--:B------:R-:W-:Y:S01]  /*4be0*/  FMUL R30, R30, R19.reuse ;  /* 0x000000131e1e7220 */ /* 0x080fe20000400000 */
[C---:B------:R-:W-:Y:S01]  /*4bf0*/  SHF.L.U64.HI R5, R92.reuse, 0x1, R91 ;  /* 0x000000015c057819 */ /* 0x040fe2000001025b */
[----:B------:R-:W-:Y:S01]  /*4c00*/  @P0 STG.E.U16 desc[UR38][R6.64+0x2], R25 ;  /* 0x0000021906000986 */ /* 0x000fe2000c101526 */
[----:B------:R-:W-:Y:S01]  /*4c10*/  LEA R8, P5, R92, R6, 0x1 ;  /* 0x000000065c087211 */ /* 0x000fe200078a08ff */
[-C--:B------:R-:W-:Y:S01]  /*4c20*/  FMUL R31, R31, R19.reuse ;  /* 0x000000131f1f7220 */ /* 0x080fe20000400000 */
[----:B------:R-:W-:Y:S01]  /*4c30*/  ISETP.GT.AND P3, PT, R3, 0x8, P3 ;  /* 0x000000080300780c */ /* 0x000fe20001f64270 */
[-C--:B------:R-:W-:Y:S01]  /*4c40*/  FMUL R32, R32, R19.reuse ;  /* 0x0000001320207220 */ /* 0x080fe20000400000 */
[----:B------:R-:W-:Y:S01]  /*4c50*/  ISETP.GT.AND P0, PT, R4, 0x9, PT ;  /* 0x000000090400780c */ /* 0x000fe20003f04270 */
[----:B------:R-:W-:Y:S01]  /*4c60*/  IMAD.X R9, R5, 0x1, R7, P5 ;  /* 0x0000000105097824 */ /* 0x000fe200028e0607 */
[----:B------:R-:W-:Y:S01]  /*4c70*/  ISETP.GT.AND P4, PT, R3, RZ, P1 ;  /* 0x000000ff0300720c */ /* 0x000fe20000f84270 */
[-C--:B------:R-:W-:Y:S01]  /*4c80*/  FMUL R33, R33, R19.reuse ;  /* 0x0000001321217220 */ /* 0x080fe20000400000 */
[----:B------:R-:W-:Y:S01]  /*4c90*/  F2FP.F16.F32.PACK_AB R26, RZ, R26 ;  /* 0x0000001aff1a723e */ /* 0x000fe200000000ff */
[-C--:B------:R-:W-:Y:S01]  /*4ca0*/  FMUL R34, R34, R19.reuse ;  /* 0x0000001322227220 */ /* 0x080fe20000400000 */
[----:B------:R-:W-:Y:S01]  /*4cb0*/  ISETP.GT.AND P5, PT, R3, RZ, P0 ;  /* 0x000000ff0300720c */ /* 0x000fe200007a4270 */
[----:B------:R-:W-:Y:S01]  /*4cc0*/  FMUL R35, R35, R19 ;  /* 0x0000001323237220 */ /* 0x000fe20000400000 */
[----:B------:R-:W-:Y:S01]  /*4cd0*/  F2FP.F16.F32.PACK_AB R27, RZ, R27 ;  /* 0x0000001bff1b723e */ /* 0x000fe200000000ff */
[----:B------:R-:W-:Y:S01]  /*4ce0*/  @P2 STG.E.U16 desc[UR38][R8.64], R26 ;  /* 0x0000001a08002986 */ /* 0x000fe2000c101526 */
[----:B------:R-:W-:Y:S01]  /*4cf0*/  F2FP.F16.F32.PACK_AB R28, RZ, R28 ;  /* 0x0000001cff1c723e */ /* 0x000fe200000000ff */
[-C--:B------:R-:W-:Y:S01]  /*4d00*/  FMUL R36, R36, R19.reuse ;  /* 0x0000001324247220 */ /* 0x080fe20000400000 */
[----:B------:R-:W-:Y:S01]  /*4d10*/  ISETP.GT.AND P2, PT, R3, 0x8, P1 ;  /* 0x000000080300780c */ /* 0x000fe20000f44270 */
[----:B------:R-:W-:Y:S01]  /*4d20*/  @P3 STG.E.U16 desc[UR38][R8.64+0x2], R27 ;  /* 0x0000021b08003986 */ /* 0x000fe2000c101526 */
[----:B------:R-:W-:Y:S01]  /*4d30*/  ISETP.GT.AND P1, PT, R4, 0x10, PT ;  /* 0x000000100400780c */ /* 0x000fe20003f24270 */
[----:B------:R-:W-:Y:S01]  /*4d40*/  FMUL R37, R37, R19 ;  /* 0x0000001325257220 */ /* 0x000fe20000400000 */
[----:B------:R-:W-:Y:S01]  /*4d50*/  F2FP.F16.F32.PACK_AB R29, RZ, R29 ;  /* 0x0000001dff1d723e */ /* 0x000fe200000000ff */
[----:B------:R-:W-:Y:S01]  /*4d60*/  @P4 STG.E.U16 desc[UR38][R6.64+0x10], R28 ;  /* 0x0000101c06004986 */ /* 0x000fe2000c101526 */
[C---:B------:R-:W-:Y:S01]  /*4d70*/  ISETP.GT.AND P3, PT, R3.reuse, 0x8, P0 ;  /* 0x000000080300780c */ /* 0x040fe20000764270 */
[-C--:B------:R-:W-:Y:S01]  /*4d80*/  FMUL R38, R38, R19.reuse ;  /* 0x0000001326267220 */ /* 0x080fe20000400000 */
[----:B------:R-:W-:Y:S01]  /*4d90*/  ISETP.GT.AND P0, PT, R4, 0x11, PT ;  /* 0x000000110400780c */ /* 0x000fe20003f04270 */
[----:B------:R-:W-:Y:S01]  /*4da0*/  @P5 STG.E.U16 desc[UR38][R6.64+0x12], R29 ;  /* 0x0000121d06005986 */ /* 0x000fe2000c101526 */
        /* <DEDUP_REMOVED lines=161> */
[----:B------:R-:W-:Y:S01]  /*57c0*/  FMUL R87, R87, R19 ;  /* 0x0000001357577220 */ /* 0x000fe20000400000 */
[----:B------:R-:W-:-:S02]  /*57d0*/  F2FP.F16.F32.PACK_AB R62, RZ, R62 ;  /* 0x0000003eff3e723e */ /* 0x000fc400000000ff */
[C---:B------:R-:W-:Y:S02]  /*57e0*/  ISETP.GT.AND P5, PT, R3.reuse, RZ, P0 ;  /* 0x000000ff0300720c */ /* 0x040fe400007a4270 */
[----:B------:R-:W-:Y:S01]  /*57f0*/  F2FP.F16.F32.PACK_AB R63, RZ, R63 ;  /* 0x0000003fff3f723e */ /* 0x000fe200000000ff */
[----:B------:R-:W-:Y:S01]  /*5800*/  @P2 STG.E.U16 desc[UR38][R8.64+0x90], R62 ;  /* 0x0000903e08002986 */ /* 0x000fe2000c101526 */
[----:B------:R-:W-:Y:S02]  /*5810*/  F2FP.F16.F32.PACK_AB R64, RZ, R64 ;  /* 0x00000040ff40723e */ /* 0x000fe400000000ff */
[C---:B------:R-:W-:Y:S01]  /*5820*/  ISETP.GT.AND P2, PT, R3.reuse, 0x8, P1 ;  /* 0x000000080300780c */ /* 0x040fe20000f44270 */
[----:B------:R-:W-:Y:S01]  /*5830*/  @P3 STG.E.U16 desc[UR38][R8.64+0x92], R63 ;  /* 0x0000923f08003986 */ /* 0x000fe2000c101526 */
[----:B------:R-:W-:Y:S02]  /*5840*/  ISETP.GT.AND P1, PT, R4, 0x58, PT ;  /* 0x000000580400780c */ /* 0x000fe40003f24270 */
[----:B------:R-:W-:Y:S01]  /*5850*/  F2FP.F16.F32.PACK_AB R65, RZ, R65 ;  /* 0x00000041ff41723e */ /* 0x000fe200000000ff */
[----:B------:R-:W-:Y:S01]  /*5860*/  @P4 STG.E.U16 desc[UR38][R6.64+0xa0], R64 ;  /* 0x0000a04006004986 */ /* 0x000fe2000c101526 */
[----:B------:R-:W-:-:S02]  /*5870*/  ISETP.GT.AND P3, PT, R3, 0x8, P0 ;  /* 0x000000080300780c */ /* 0x000fc40000764270 */
[----:B------:R-:W-:Y:S01]  /*5880*/  ISETP.GT.AND P0, PT, R4, 0x59, PT ;  /* 0x000000590400780c */ /* 0x000fe20003f04270 */
[----:B------:R-:W-:Y:S01]  /*5890*/  @P5 STG.E.U16 desc[UR38][R6.64+0xa2], R65 ;  /* 0x0000a24106005986 */ /* 0x000fe2000c101526 */
[C---:B------:R-:W-:Y:S02]  /*58a0*/  ISETP.GT.AND P4, PT, R3.reuse, RZ, P1 ;  /* 0x000000ff0300720c */ /* 0x040fe40000f84270 */
[----:B------:R-:W-:Y:S02]  /*58b0*/  F2FP.F16.F32.PACK_AB R66, RZ, R66 ;  /* 0x00000042ff42723e */ /* 0x000fe400000000ff */
[----:B------:R-:W-:Y:S02]  /*58c0*/  ISETP.GT.AND P5, PT, R3, RZ, P0 ;  /* 0x000000ff0300720c */ /* 0x000fe400007a4270 */
[----:B------:R-:W-:Y:S01]  /*58d0*/  F2FP.F16.F32.PACK_AB R67, RZ, R67 ;  /* 0x00000043ff43723e */ /* 0x000fe200000000ff */
[----:B------:R-:W-:Y:S01]  /*58e0*/  @P2 STG.E.U16 desc[UR38][R8.64+0xa0], R66 ;  /* 0x0000a04208002986 */ /* 0x000fe2000c101526 */
[----:B------:R-:W-:-:S02]  /*58f0*/  F2FP.F16.F32.PACK_AB R68, RZ, R68 ;  /* 0x00000044ff44723e */ /* 0x000fc400000000ff */
[C---:B------:R-:W-:Y:S01]  /*5900*/  ISETP.GT.AND P2, PT, R3.reuse, 0x8, P1 ;  /* 0x000000080300780c */ /* 0x040fe20000f44270 */
[----:B------:R-:W-:Y:S01]  /*5910*/  @P3 STG.E.U16 desc[UR38][R8.64+0xa2], R67 ;  /* 0x0000a24308003986 */ /* 0x000fe2000c101526 */
[C---:B------:R-:W-:Y:S02]  /*5920*/  ISETP.GT.AND P1, PT, R4.reuse, 0x60, PT ;  /* 0x000000600400780c */ /* 0x040fe40003f24270 */
[----:B------:R-:W-:Y:S01]  /*5930*/  F2FP.F16.F32.PACK_AB R69, RZ, R69 ;  /* 0x00000045ff45723e */ /* 0x000fe200000000ff */
[----:B------:R-:W-:Y:S01]  /*5940*/  @P4 STG.E.U16 desc[UR38][R6.64+0xb0], R68 ;  /* 0x0000b04406004986 */ /* 0x000fe2000c101526 */
[C---:B------:R-:W-:Y:S02]  /*5950*/  ISETP.GT.AND P3, PT, R3.reuse, 0x8, P0 ;  /* 0x000000080300780c */ /* 0x040fe40000764270 */
[----:B------:R-:W-:Y:S01]  /*5960*/  ISETP.GT.AND P0, PT, R4, 0x61, PT ;  /* 0x000000610400780c */ /* 0x000fe20003f04270 */
[----:B------:R-:W-:Y:S01]  /*5970*/  @P5 STG.E.U16 desc[UR38][R6.64+0xb2], R69 ;  /* 0x0000b24506005986 */ /* 0x000fe2000c101526 */
[----:B------:R-:W-:-:S02]  /*5980*/  ISETP.GT.AND P4, PT, R3, RZ, P1 ;  /* 0x000000ff0300720c */ /* 0x000fc40000f84270 */
[C---:B------:R-:W-:Y:S02]  /*5990*/  ISETP.GT.AND P5, PT, R3.reuse, RZ, P0 ;  /* 0x000000ff0300720c */ /* 0x040fe400007a4270 */
[----:B------:R-:W-:Y:S02]  /*59a0*/  F2FP.F16.F32.PACK_AB R70, RZ, R70 ;  /* 0x00000046ff46723e */ /* 0x000fe400000000ff */
[----:B------:R-:W-:Y:S02]  /*59b0*/  F2FP.F16.F32.PACK_AB R71, RZ, R71 ;  /* 0x00000047ff47723e */ /* 0x000fe400000000ff */
[----:B------:R-:W-:Y:S01]  /*59c0*/  F2FP.F16.F32.PACK_AB R72, RZ, R72 ;  /* 0x00000048ff48723e */ /* 0x000fe200000000ff */
[----:B------:R-:W-:Y:S01]  /*59d0*/  @P2 STG.E.U16 desc[UR38][R8.64+0xb0], R70 ;  /* 0x0000b04608002986 */ /* 0x000fe2000c101526 */
[----:B------:R-:W-:Y:S02]  /*59e0*/  F2FP.F16.F32.PACK_AB R73, RZ, R73 ;  /* 0x00000049ff49723e */ /* 0x000fe400000000ff */
[C---:B------:R-:W-:Y:S01]  /*59f0*/  ISETP.GT.AND P1, PT, R3.reuse, 0x8, P1 ;  /* 0x000000080300780c */ /* 0x040fe20000f24270 */
[----:B------:R-:W-:Y:S01]  /*5a00*/  @P3 STG.E.U16 desc[UR38][R8.64+0xb2], R71 ;  /* 0x0000b24708003986 */ /* 0x000fe2000c101526 */
[----:B------:R-:W-:-:S02]  /*5a10*/  ISETP.GT.AND P2, PT, R3, 0x8, P0 ;  /* 0x000000080300780c */ /* 0x000fc40000744270 */
[C---:B------:R-:W-:Y:S01]  /*5a20*/  ISETP.GT.AND P0, PT, R4.reuse, 0x69, PT ;  /* 0x000000690400780c */ /* 0x040fe20003f04270 */
[----:B------:R-:W-:Y:S01]  /*5a30*/  @P4 STG.E.U16 desc[UR38][R6.64+0xc0], R72 ;  /* 0x0000c04806004986 */ /* 0x000fe2000c101526 */
[----:B------:R-:W-:Y:S02]  /*5a40*/  ISETP.GT.AND P4, PT, R4, 0x68, PT ;  /* 0x000000680400780c */ /* 0x000fe40003f84270 */
[----:B------:R-:W-:Y:S01]  /*5a50*/  F2FP.F16.F32.PACK_AB R74, RZ, R74 ;  /* 0x0000004aff4a723e */ /* 0x000fe200000000ff */
[----:B------:R-:W-:Y:S01]  /*5a60*/  @P5 STG.E.U16 desc[UR38][R6.64+0xc2], R73 ;  /* 0x0000c24906005986 */ /* 0x000fe2000c101526 */
[C---:B------:R-:W-:Y:S02]  /*5a70*/  ISETP.GT.AND P5, PT, R3.reuse, RZ, P4 ;  /* 0x000000ff0300720c */ /* 0x040fe400027a4270 */
[----:B------:R-:W-:Y:S01]  /*5a80*/  ISETP.GT.AND P3, PT, R3, RZ, P0 ;  /* 0x000000ff0300720c */ /* 0x000fe20000764270 */
[----:B------:R-:W-:Y:S01]  /*5a90*/  @P1 STG.E.U16 desc[UR38][R8.64+0xc0], R74 ;  /* 0x0000c04a08001986 */ /* 0x000fe2000c101526 */
[----:B------:R-:W-:-:S02]  /*5aa0*/  F2FP.F16.F32.PACK_AB R75, RZ, R75 ;  /* 0x0000004bff4b723e */ /* 0x000fc400000000ff */
[----:B------:R-:W-:Y:S02]  /*5ab0*/  F2FP.F16.F32.PACK_AB R76, RZ, R76 ;  /* 0x0000004cff4c723e */ /* 0x000fe400000000ff */
[C---:B------:R-:W-:Y:S01]  /*5ac0*/  ISETP.GT.AND P4, PT, R3.reuse, 0x8, P4 ;  /* 0x000000080300780c */ /* 0x040fe20002784270 */
[----:B------:R-:W-:Y:S01]  /*5ad0*/  @P2 STG.E.U16 desc[UR38][R8.64+0xc2], R75 ;  /* 0x0000c24b08002986 */ /* 0x000fe2000c101526 */
[----:B------:R-:W-:Y:S02]  /*5ae0*/  F2FP.F16.F32.PACK_AB R77, RZ, R77 ;  /* 0x0000004dff4d723e */ /* 0x000fe400000000ff */
[C---:B------:R-:W-:Y:S01]  /*5af0*/  ISETP.GT.AND P2, PT, R4.reuse, 0x71, PT ;  /* 0x000000710400780c */ /* 0x040fe20003f44270 */
[----:B------:R-:W-:Y:S01]  /*5b00*/  @P5 STG.E.U16 desc[UR38][R6.64+0xd0], R76 ;  /* 0x0000d04c06005986 */ /* 0x000fe2000c101526 */
[----:B------:R-:W-:Y:S02]  /*5b10*/  ISETP.GT.AND P5, PT, R3, 0x8, P0 ;  /* 0x000000080300780c */ /* 0x000fe400007a4270 */
[C---:B------:R-:W-:Y:S01]  /*5b20*/  ISETP.GT.AND P1, PT, R4.reuse, 0x78, PT ;  /* 0x000000780400780c */ /* 0x040fe20003f24270 */
[----:B------:R-:W-:Y:S01]  /*5b30*/  @P3 STG.E.U16 desc[UR38][R6.64+0xd2], R77 ;  /* 0x0000d24d06003986 */ /* 0x000fe2000c101526 */
[----:B------:R-:W-:-:S02]  /*5b40*/  ISETP.GT.AND P3, PT, R4, 0x70, PT ;  /* 0x000000700400780c */ /* 0x000fc40003f64270 */
[----:B------:R-:W-:Y:S01]  /*5b50*/  ISETP.GT.AND P0, PT, R4, 0x79, PT ;  /* 0x000000790400780c */ /* 0x000fe20003f04270 */
[----:B------:R-:W-:Y:S01]  /*5b60*/  @P4 IMAD.MOV.U32 R4, RZ, RZ, R8 ;  /* 0x000000ffff044224 */ /* 0x000fe200078e0008 */
[----:B------:R-:W-:Y:S01]  /*5b70*/  F2FP.F16.F32.PACK_AB R78, RZ, R78 ;  /* 0x0000004eff4e723e */ /* 0x000fe200000000ff */
[----:B------:R-:W-:Y:S01]  /*5b80*/  @P4 IMAD.MOV.U32 R5, RZ, RZ, R9 ;  /* 0x000000ffff054224 */ /* 0x000fe200078e0009 */
[----:B------:R-:W-:Y:S02]  /*5b90*/  F2FP.F16.F32.PACK_AB R79, RZ, R79 ;  /* 0x0000004fff4f723e */ /* 0x000fe400000000ff */
[----:B------:R-:W-:Y:S02]  /*5ba0*/  F2FP.F16.F32.PACK_AB R80, RZ, R80 ;  /* 0x00000050ff50723e */ /* 0x000fe400000000ff */
[----:B------:R0:W-:Y:S01]  /*5bb0*/  @P4 STG.E.U16 desc[UR38][R4.64+0xd0], R78 ;  /* 0x0000d04e04004986 */ /* 0x0001e2000c101526 */
[----:B------:R-:W-:Y:S02]  /*5bc0*/  ISETP.GT.AND P4, PT, R3, RZ, P2 ;  /* 0x000000ff0300720c */ /* 0x000fe40001784270 */
[----:B------:R-:W-:-:S02]  /*5bd0*/  F2FP.F16.F32.PACK_AB R81, RZ, R81 ;  /* 0x00000051ff51723e */ /* 0x000fc400000000ff */
[----:B------:R-:W-:Y:S02]  /*5be0*/  ISETP.GT.AND P2, PT, R3, 0x8, P2 ;  /* 0x000000080300780c */ /* 0x000fe40001744270 */
[----:B------:R-:W-:Y:S02]  /*5bf0*/  F2FP.F16.F32.PACK_AB R82, RZ, R82 ;  /* 0x00000052ff52723e */ /* 0x000fe400000000ff */
[----:B------:R-:W-:Y:S02]  /*5c00*/  F2FP.F16.F32.PACK_AB R83, RZ, R83 ;  /* 0x00000053ff53723e */ /* 0x000fe400000000ff */
[----:B------:R-:W-:Y:S01]  /*5c10*/  F2FP.F16.F32.PACK_AB R84, RZ, R84 ;  /* 0x00000054ff54723e */ /* 0x000fe200000000ff */
[----:B0-----:R-:W-:Y:S01]  /*5c20*/  @P5 IMAD.MOV.U32 R4, RZ, RZ, R8 ;  /* 0x000000ffff045224 */ /* 0x001fe200078e0008 */
[----:B------:R-:W-:Y:S01]  /*5c30*/  F2FP.F16.F32.PACK_AB R85, RZ, R85 ;  /* 0x00000055ff55723e */ /* 0x000fe200000000ff */
[----:B------:R-:W-:Y:S01]  /*5c40*/  @P5 IMAD.MOV.U32 R5, RZ, RZ, R9 ;  /* 0x000000ffff055224 */ /* 0x000fe200078e0009 */
[----:B------:R-:W-:-:S02]  /*5c50*/  F2FP.F16.F32.PACK_AB R86, RZ, R86 ;  /* 0x00000056ff56723e */ /* 0x000fc400000000ff */
[----:B------:R-:W-:Y:S02]  /*5c60*/  F2FP.F16.F32.PACK_AB R87, RZ, R87 ;  /* 0x00000057ff57723e */ /* 0x000fe400000000ff */
[----:B------:R0:W-:Y:S01]  /*5c70*/  @P5 STG.E.U16 desc[UR38][R4.64+0xd2], R79 ;  /* 0x0000d24f04005986 */ /* 0x0001e2000c101526 */
[C---:B------:R-:W-:Y:S02]  /*5c80*/  ISETP.GT.AND P5, PT, R3.reuse, RZ, P3 ;  /* 0x000000ff0300720c */ /* 0x040fe40001fa4270 */
[----:B------:R-:W-:-:S11]  /*5c90*/  ISETP.GT.AND P3, PT, R3, 0x8, P3 ;  /* 0x000000080300780c */ /* 0x000fd60001f64270 */
[----:B0-----:R-:W-:Y:S02]  /*5ca0*/  @P5 IMAD.MOV.U32 R4, RZ, RZ, R6 ;  /* 0x000000ffff045224 */ /* 0x001fe400078e0006 */
[----:B------:R-:W-:-:S05]  /*5cb0*/  @P5 IMAD.MOV.U32 R5, RZ, RZ, R7 ;  /* 0x000000ffff055224 */ /* 0x000fca00078e0007 */
[----:B------:R0:W-:Y:S01]  /*5cc0*/  @P5 STG.E.U16 desc[UR38][R4.64+0xe0], R80 ;  /* 0x0000e05004005986 */ /* 0x0001e2000c101526 */
[C---:B------:R-:W-:Y:S02]  /*5cd0*/  ISETP.GT.AND P5, PT, R3.reuse, RZ, P0 ;  /* 0x000000ff0300720c */ /* 0x040fe400007a4270 */
[----:B------:R-:W-:Y:S01]  /*5ce0*/  ISETP.GT.AND P0, PT, R3, 0x8, P0 ;  /* 0x000000080300780c */ /* 0x000fe20000704270 */
[----:B0-----:R-:W-:Y:S02]  /*5cf0*/  @P4 IMAD.MOV.U32 R4, RZ, RZ, R6 ;  /* 0x000000ffff044224 */ /* 0x001fe400078e0006 */
[----:B------:R-:W-:-:S05]  /*5d00*/  @P4 IMAD.MOV.U32 R5, RZ, RZ, R7 ;  /* 0x000000ffff054224 */ /* 0x000fca00078e0007 */
[----:B------:R0:W-:Y:S01]  /*5d10*/  @P4 STG.E.U16 desc[UR38][R4.64+0xe2], R81 ;  /* 0x0000e25104004986 */ /* 0x0001e2000c101526 */
[C---:B------:R-:W-:Y:S02]  /*5d20*/  ISETP.GT.AND P4, PT, R3.reuse, RZ, P1 ;  /* 0x000000ff0300720c */ /* 0x040fe40000f84270 */
[----:B------:R-:W-:Y:S01]  /*5d30*/  ISETP.GT.AND P1, PT, R3, 0x8, P1 ;  /* 0x000000080300780c */ /* 0x000fe20000f24270 */
[----:B0-----:R-:W-:Y:S02]  /*5d40*/  @P3 IMAD.MOV.U32 R4, RZ, RZ, R8 ;  /* 0x000000ffff043224 */ /* 0x001fe400078e0008 */
[----:B------:R-:W-:-:S05]  /*5d50*/  @P3 IMAD.MOV.U32 R5, RZ, RZ, R9 ;  /* 0x000000ffff053224 */ /* 0x000fca00078e0009 */
[----:B------:R0:W-:Y:S02]  /*5d60*/  @P3 STG.E.U16 desc[UR38][R4.64+0xe0], R82 ;  /* 0x0000e05204003986 */ /* 0x0001e4000c101526 */
[----:B0-----:R-:W-:Y:S02]  /*5d70*/  @P2 IMAD.MOV.U32 R4, RZ, RZ, R8 ;  /* 0x000000ffff042224 */ /* 0x001fe400078e0008 */
[----:B------:R-:W-:-:S05]  /*5d80*/  @P2 IMAD.MOV.U32 R5, RZ, RZ, R9 ;  /* 0x000000ffff052224 */ /* 0x000fca00078e0009 */
[----:B------:R0:W-:Y:S02]  /*5d90*/  @P2 STG.E.U16 desc[UR38][R4.64+0xe2], R83 ;  /* 0x0000e25304002986 */ /* 0x0001e4000c101526 */
[----:B0-----:R-:W-:Y:S02]  /*5da0*/  @P4 IMAD.MOV.U32 R4, RZ, RZ, R6 ;  /* 0x000000ffff044224 */ /* 0x001fe400078e0006 */
[----:B------:R-:W-:-:S05]  /*5db0*/  @P4 IMAD.MOV.U32 R5, RZ, RZ, R7 ;  /* 0x000000ffff054224 */ /* 0x000fca00078e0007 */
[----:B------:R0:W-:Y:S04]  /*5dc0*/  @P4 STG.E.U16 desc[UR38][R4.64+0xf0], R84 ;  /* 0x0000f05404004986 */ /* 0x0001e8000c101526 */
[----:B------:R1:W-:Y:S01]  /*5dd0*/  @P5 STG.E.U16 desc[UR38][R6.64+0xf2], R85 ;  /* 0x0000f25506005986 */ /* 0x0003e2000c101526 */
[----:B0-----:R-:W-:Y:S02]  /*5de0*/  @P1 IMAD.MOV.U32 R4, RZ, RZ, R8 ;  /* 0x000000ffff041224 */ /* 0x001fe400078e0008 */
[----:B------:R-:W-:-:S05]  /*5df0*/  @P1 IMAD.MOV.U32 R5, RZ, RZ, R9 ;  /* 0x000000ffff051224 */ /* 0x000fca00078e0009 */
[----:B------:R1:W-:Y:S04]  /*5e00*/  @P1 STG.E.U16 desc[UR38][R4.64+0xf0], R86 ;  /* 0x0000f05604001986 */ /* 0x0003e8000c101526 */
[----:B------:R1:W-:Y:S02]  /*5e10*/  @P0 STG.E.U16 desc[UR38][R8.64+0xf2], R87 ;  /* 0x0000f25708000986 */ /* 0x0003e4000c101526 */
.L_x_154:
[----:B------:R-:W-:Y:S05]  /*5e20*/  BSYNC B0 ;  /* 0x0000000000007941 */ /* 0x000fea0003800000 */
.L_x_28:
[----:B------:R-:W-:Y:S01]  /*5e30*/  IADD3 R16, P0, R16, UR36, RZ ;  /* 0x0000002410107c10 */ /* 0x000fe2000ff1e0ff */
[----:B------:R-:W-:Y:S01]  /*5e40*/  ULDC.64 UR4, c[0x0][0x650] ;  /* 0x0001940000047ab9 */ /* 0x000fe20000000a00 */
[----:B------:R-:W-:Y:S01]  /*5e50*/  PRMT R3, RZ, 0x7610, R3 ;  /* 0x00007610ff037816 */ /* 0x000fe20000000003 */
[----:B------:R-:W-:Y:S01]  /*5e60*/  IMAD.MOV.U32 R100, RZ, RZ, -0x1 ;  /* 0xffffffffff647424 */ /* 0x000fe200078e00ff */
[----:B------:R-:W-:Y:S01]  /*5e70*/  IADD3.X R17, R17, UR42, RZ, P0, !PT ;  /* 0x0000002a11117c10 */ /* 0x000fe200087fe4ff */
[----:B------:R-:W-:Y:S01]  /*5e80*/  IMAD.MOV.U32 R99, RZ, RZ, -0x1 ;  /* 0xffffffffff637424 */ /* 0x000fe200078e00ff */
[----:B------:R-:W-:-:S04]  /*5e90*/  ISETP.GE.U32.AND P0, PT, R16, UR4, PT ;  /* 0x0000000410007c0c */ /* 0x000fc8000bf06070 */
[----:B------:R-:W-:-:S13]  /*5ea0*/  ISETP.GE.U32.AND.EX P0, PT, R17, UR5, PT, P0 ;  /* 0x0000000511007c0c */ /* 0x000fda000bf06100 */
[----:B------:R-:W-:Y:S05]  /*5eb0*/  @P0 BRA `(.L_x_155) ;  /* 0x00000004004c0947 */ /* 0x000fea0003800000 */
[----:B------:R-:W0:Y:S01]  /*5ec0*/  LDC.64 R10, c[0x0][0x628] ;  /* 0x00018a00ff0a7b82 */ /* 0x000e220000000a00 */
[----:B---3--:R-:W3:Y:S01]  /*5ed0*/  S2R R12, SR_CTAID.X ;  /* 0x00000000000c7919 */ /* 0x008ee20000002500 */
[----:B-12-4-:R-:W-:Y:S02]  /*5ee0*/  IMAD.MOV.U32 R8, RZ, RZ, R16 ;  /* 0x000000ffff087224 */ /* 0x016fe400078e0010 */
[----:B------:R-:W-:Y:S01]  /*5ef0*/  IMAD.MOV.U32 R9, RZ, RZ, R17 ;  /* 0x000000ffff097224 */ /* 0x000fe200078e0011 */
[----:B------:R-:W1:Y:S03]  /*5f00*/  S2R R20, SR_CTAID.Y ;  /* 0x0000000000147919 */ /* 0x000e660000002600 */
[----:B------:R-:W2:Y:S08]  /*5f10*/  LDC R0, c[0x0][0x630] ;  /* 0x00018c00ff007b82 */ /* 0x000eb00000000800 */
[----:B------:R-:W4:Y:S01]  /*5f20*/  LDC.64 R14, c[0x0][0x620] ;  /* 0x00018800ff0e7b82 */ /* 0x000f220000000a00 */
[----:B0-----:R-:W-:-:S04]  /*5f30*/  ISETP.NE.U32.AND P0, PT, R10, RZ, PT ;  /* 0x000000ff0a00720c */ /* 0x001fc80003f05070 */
[----:B------:R-:W-:-:S13]  /*5f40*/  ISETP.NE.AND.EX P0, PT, R11, RZ, PT, P0 ;  /* 0x000000ff0b00720c */ /* 0x000fda0003f05300 */
[----:B-1234-:R-:W-:Y:S05]  /*5f50*/  @!P0 BRA `(.L_x_156) ;  /* 0x0000000000288947 */ /* 0x01efea0003800000 */
        /* <DEDUP_REMOVED lines=10> */
.L_x_156:
[-CC-:B------:R-:W-:Y:S01]  /*6000*/  SHF.R.U64 R99, R8, R0.reuse, R9.reuse ;  /* 0x0000000008637219 */ /* 0x180fe20000001209 */
[----:B------:R-:W0:Y:S01]  /*6010*/  LDC.64 R26, c[0x0][0x640] ;  /* 0x00019000ff1a7b82 */ /* 0x000e220000000a00 */
[----:B------:R-:W-:Y:S01]  /*6020*/  SHF.R.U32.HI R0, RZ, R0, R9 ;  /* 0x00000000ff007219 */ /* 0x000fe20000011609 */
[----:B------:R-:W-:Y:S01]  /*6030*/  ULDC UR4, c[0x0][0x150] ;  /* 0x0000540000047ab9 */ /* 0x000fe20000000800 */
[----:B------:R-:W-:Y:S02]  /*6040*/  IADD3 R3, P0, RZ, -R99, RZ ;  /* 0x80000063ff037210 */ /* 0x000fe40007f1e0ff */
[----:B------:R-:W-:-:S03]  /*6050*/  I2FP.F32.U32 R7, R12 ;  /* 0x0000000c00077245 */ /* 0x000fc60000201000 */
[----:B------:R-:W1:Y:S01]  /*6060*/  LDC R6, c[0x0][0x618] ;  /* 0x00018600ff067b82 */ /* 0x000e620000000800 */
[----:B------:R-:W-:Y:S02]  /*6070*/  IMAD.X R5, RZ, RZ, ~R0, P0 ;  /* 0x000000ffff057224 */ /* 0x000fe400000e0e00 */
[----:B------:R-:W-:Y:S01]  /*6080*/  FMUL R7, R7, UR4 ;  /* 0x0000000407077c20 */ /* 0x000fe20008400000 */
[----:B------:R-:W-:Y:S01]  /*6090*/  ULDC UR4, c[0x0][0x154] ;  /* 0x0000550000047ab9 */ /* 0x000fe20000000800 */
[-C--:B------:R-:W-:Y:S02]  /*60a0*/  IMAD R0, R5, R14.reuse, RZ ;  /* 0x0000000e05007224 */ /* 0x080fe400078e02ff */
[C---:B------:R-:W-:Y:S01]  /*60b0*/  IMAD.WIDE.U32 R4, R3.reuse, R14, R16 ;  /* 0x0000000e03047225 */ /* 0x040fe200078e0010 */
[----:B------:R-:W2:Y:S01]  /*60c0*/  LDC R8, c[0x0][0x608] ;  /* 0x00018200ff087b82 */ /* 0x000ea20000000800 */
[----:B------:R-:W3:Y:S02]  /*60d0*/  F2I.U32.TRUNC.NTZ R7, R7 ;  /* 0x0000000700077305 */ /* 0x000ee4000020f000 */
[----:B------:R-:W-:Y:S01]  /*60e0*/  IMAD R3, R3, R15, R0 ;  /* 0x0000000f03037224 */ /* 0x000fe200078e0200 */
[----:B------:R-:W-:-:S03]  /*60f0*/  I2FP.F32.U32 R0, R20 ;  /* 0x0000001400007245 */ /* 0x000fc60000201000 */
[----:B------:R-:W-:Y:S01]  /*6100*/  IMAD.IADD R3, R5, 0x1, R3 ;  /* 0x0000000105037824 */ /* 0x000fe200078e0203 */
[----:B------:R-:W4:Y:S01]  /*6110*/  LDC R11, c[0x0][0x658] ;  /* 0x00019600ff0b7b82 */ /* 0x000f220000000800 */
[----:B0-----:R-:W-:-:S04]  /*6120*/  ISETP.NE.U32.AND P0, PT, R26, RZ, PT ;  /* 0x000000ff1a00720c */ /* 0x001fc80003f05070 */
[----:B------:R-:W-:-:S03]  /*6130*/  ISETP.NE.AND.EX P0, PT, R27, RZ, PT, P0 ;  /* 0x000000ff1b00720c */ /* 0x000fc60003f05300 */
[----:B------:R-:W0:Y:S01]  /*6140*/  LDC R9, c[0x0][0x144] ;  /* 0x00005100ff097b82 */ /* 0x000e220000000800 */
[-C--:B-1----:R-:W-:Y:S01]  /*6150*/  SHF.R.U64 R10, R4, R6.reuse, R3 ;  /* 0x00000006040a7219 */ /* 0x082fe20000001203 */
[----:B---3--:R-:W-:Y:S01]  /*6160*/  IMAD.MOV R7, RZ, RZ, -R7 ;  /* 0x000000ffff077224 */ /* 0x008fe200078e0a07 */
[----:B------:R-:W-:Y:S01]  /*6170*/  SHF.R.U32.HI R3, RZ, R6, R3 ;  /* 0x00000006ff037219 */ /* 0x000fe20000011603 */
[----:B------:R-:W-:-:S04]  /*6180*/  FMUL R6, R0, UR4 ;  /* 0x0000000400067c20 */ /* 0x000fc80008400000 */
[----:B------:R-:W1:Y:S01]  /*6190*/  LDC R21, c[0x0][0x148] ;  /* 0x00005200ff157b82 */ /* 0x000e620000000800 */
[----:B------:R3:W0:Y:S01]  /*61a0*/  F2I.U32.TRUNC.NTZ R14, R6 ;  /* 0x00000006000e7305 */ /* 0x000622000020f000 */
[-CC-:B--2---:R-:W-:Y:S02]  /*61b0*/  SHF.R.U64 R13, R10, R8.reuse, R3.reuse ;  /* 0x000000080a0d7219 */ /* 0x184fe40000001203 */
[----:B------:R-:W-:-:S04]  /*61c0*/  SHF.R.U32.HI R0, RZ, R8, R3 ;  /* 0x00000008ff007219 */ /* 0x000fc80000011603 */
[----:B-----5:R-:W2:Y:S01]  /*61d0*/  LDC R24, c[0x0][0x648] ;  /* 0x00019200ff187b82 */ /* 0x020ea20000000800 */
[-CC-:B----4-:R-:W-:Y:S02]  /*61e0*/  SHF.R.U64 R15, R13, R11.reuse, R0.reuse ;  /* 0x0000000b0d0f7219 */ /* 0x190fe40000001200 */
[----:B------:R-:W-:-:S03]  /*61f0*/  SHF.R.U32.HI R5, RZ, R11, R0 ;  /* 0x0000000bff057219 */ /* 0x000fc60000011600 */
[----:B------:R-:W-:Y:S02]  /*6200*/  IMAD.MOV.U32 R4, RZ, RZ, R15 ;  /* 0x000000ffff047224 */ /* 0x000fe400078e000f */
[----:B------:R-:W4:Y:S01]  /*6210*/  LDC R28, c[0x0][0x638] ;  /* 0x00018e00ff1c7b82 */ /* 0x000f220000000800 */
[----:B0-----:R-:W-:-:S07]  /*6220*/  IMAD R25, R9, R7, R12 ;  /* 0x0000000709197224 */ /* 0x001fce00078e020c */
[----:B------:R-:W0:Y:S08]  /*6230*/  LDC R29, c[0x0][0x610] ;  /* 0x00018400ff1d7b82 */ /* 0x000e300000000800 */
[----:B------:R-:W0:Y:S01]  /*6240*/  LDC R30, c[0x0][0x600] ;  /* 0x00018000ff1e7b82 */ /* 0x000e220000000800 */
[----:B-123--:R-:W-:Y:S05]  /*6250*/  @!P0 BRA `(.L_x_157) ;  /* 0x0000000000288947 */ /* 0x00efea0003800000 */
        /* <DEDUP_REMOVED lines=10> */
.L_x_157:
[----:B------:R-:W-:Y:S01]  /*6300*/  ISETP.NE.AND P0, PT, R2, 0x1, PT ;  /* 0x000000010200780c */ /* 0x000fe20003f05270 */
[----:B------:R-:W-:Y:S01]  /*6310*/  IMAD.MOV R14, RZ, RZ, -R14 ;  /* 0x000000ffff0e7224 */ /* 0x000fe200078e0a0e */
[----:B------:R-:W-:Y:S02]  /*6320*/  SHF.R.U64 R0, R4, R24, R5 ;  /* 0x0000001804007219 */ /* 0x000fe40000001205 */
[----:B------:R-:W-:Y:S02]  /*6330*/  LOP3.LUT R3, R13, R96, RZ, 0xc0, !PT ;  /* 0x000000600d037212 */ /* 0x000fe400078ec0ff */
[----:B------:R-:W-:Y:S01]  /*6340*/  LOP3.LUT R10, R10, R95, RZ, 0xc0, !PT ;  /* 0x0000005f0a0a7212 */ /* 0x000fe200078ec0ff */
[----:B------:R-:W-:Y:S02]  /*6350*/  IMAD.MOV R4, RZ, RZ, -R0 ;  /* 0x000000ffff047224 */ /* 0x000fe400078e0a00 */
[----:B------:R-:W-:Y:S02]  /*6360*/  IMAD R0, R90, R0, R3 ;  /* 0x000000005a007224 */ /* 0x000fe400078e0203 */
[----:B----4-:R-:W-:-:S02]  /*6370*/  IMAD R3, R4, R28, R15 ;  /* 0x0000001c04037224 */ /* 0x010fc400078e020f */
[----:B------:R-:W-:Y:S02]  /*6380*/  @P0 IMAD R25, R21, R14, R20 ;  /* 0x0000000e15190224 */ /* 0x000fe400078e0214 */
[----:B0-----:R-:W-:Y:S02]  /*6390*/  IMAD R5, R3, R30, R10 ;  /* 0x0000001e03057224 */ /* 0x001fe400078e020a */
[----:B------:R-:W-:Y:S02]  /*63a0*/  IMAD R0, R0, R29, R25 ;  /* 0x0000001d00007224 */ /* 0x000fe400078e0219 */
[----:B------:R-:W-:-:S03]  /*63b0*/  IMAD.MOV.U32 R4, RZ, RZ, 0x1 ;  /* 0x00000001ff047424 */ /* 0x000fc600078e00ff */
[----:B------:R-:W-:Y:S02]  /*63c0*/  SEL R100, R5, R0, !P0 ;  /* 0x0000000005647207 */ /* 0x000fe40004000000 */
[----:B------:R-:W-:Y:S02]  /*63d0*/  PRMT R3, R4, 0x7610, R3 ;  /* 0x0000761004037816 */ /* 0x000fe40000000003 */
[----:B------:R-:W-:-:S07]  /*63e0*/  SEL R0, R0, R5, !P0 ;  /* 0x0000000500007207 */ /* 0x000fce0004000000 */
.L_x_155:
[----:B------:R-:W-:Y:S01]  /*63f0*/  UIADD3 UR41, UR43, UR41, URZ ;  /* 0x000000292b297290 */ /* 0x000fe2000fffe03f */
[----:B------:R-:W-:Y:S01]  /*6400*/  LOP3.LUT P0, RZ, R3, 0xff, RZ, 0xc0, !PT ;  /* 0x000000ff03ff7812 */ /* 0x000fe2000780c0ff */
[----:B------:R-:W-:Y:S02]  /*6410*/  IMAD.MOV.U32 R101, RZ, RZ, R0 ;  /* 0x000000ffff657224 */ /* 0x000fe400078e0000 */
[----:B------:R-:W-:Y:S02]  /*6420*/  USHF.R.U32.HI UR4, URZ, 0x2, UR41 ;  /* 0x000000023f047899 */ /* 0x000fe40008011629 */
[----:B------:R-:W-:Y:S02]  /*6430*/  UISETP.GT.U32.AND UP1, UPT, UR41, 0x3, UPT ;  /* 0x000000032900788c */ /* 0x000fe4000bf24070 */
[----:B------:R-:W-:Y:S02]  /*6440*/  ULOP3.LUT UR4, UR4, 0x1, URZ, 0xc0, !UPT ;  /* 0x0000000104047892 */ /* 0x000fe4000f8ec03f */
[----:B------:R-:W-:-:S02]  /*6450*/  UISETP.LT.U32.AND UP1, UPT, UR43, 0x4, UP1 ;  /* 0x000000042b00788c */ /* 0x000fc40008f21070 */
[----:B------:R-:W-:Y:S02]  /*6460*/  UISETP.NE.U32.AND UP0, UPT, UR4, 0x1, UPT ;  /* 0x000000010400788c */ /* 0x000fe4000bf05070 */
[----:B------:R-:W-:Y:S02]  /*6470*/  USEL UR5, URZ, 0x1, !UP1 ;  /* 0x000000013f057887 */ /* 0x000fe4000c800000 */
[----:B------:R-:W-:Y:S02]  /*6480*/  UISETP.GT.U32.AND UP0, UPT, UR43, 0x3, !UP0 ;  /* 0x000000032b00788c */ /* 0x000fe4000c704070 */
[----:B------:R-:W-:Y:S02]  /*6490*/  ULOP3.LUT UR41, UR41, 0x3, URZ, 0xc0, !UPT ;  /* 0x0000000329297892 */ /* 0x000fe4000f8ec03f */
[----:B------:R-:W-:-:S04]  /*64a0*/  USEL UR4, URZ, 0x1, !UP0 ;  /* 0x000000013f047887 */ /* 0x000fc8000c000000 */
[----:B------:R-:W-:Y:S01]  /*64b0*/  ULOP3.LUT UR40, UR4, UR40, UR5, 0x96, !UPT ;  /* 0x0000002804287292 */ /* 0x000fe2000f8e9605 */
[----:B------:R-:W-:Y:S11]  /*64c0*/  @P0 BRA `(.L_x_158) ;  /* 0xffffffac003c0947 */ /* 0x000ff6000383ffff */
[----:B------:R-:W-:Y:S05]  /*64d0*/  EXIT ;  /* 0x000000000000794d */ /* 0x000fea0003800000 */
.L_x_3:
        /* <DEDUP_REMOVED lines=26> */
.L_x_160:
[--C-:B------:R-:W-:Y:S01]  /*6680*/  SHF.R.U64 R14, R12, R20, R13.reuse ;  /* 0x000000140c0e7219 */ /* 0x100fe2000000120d */
[----:B------:R-:W0:Y:S01]  /*6690*/  LDC R24, c[0x0][0x618] ;  /* 0x00018600ff187b82 */ /* 0x000e220000000800 */
[----:B------:R-:W-:Y:S01]  /*66a0*/  I2FP.F32.U32 R8, R6 ;  /* 0x0000000600087245 */ /* 0x000fe20000201000 */
[----:B------:R-:W-:Y:S01]  /*66b0*/  ULDC UR4, c[0x0][0x150] ;  /* 0x0000540000047ab9 */ /* 0x000fe20000000800 */
[----:B------:R-:W-:Y:S02]  /*66c0*/  SHF.R.U32.HI R7, RZ, R20, R13 ;  /* 0x00000014ff077219 */ /* 0x000fe4000001160d */
[----:B------:R-:W-:Y:S01]  /*66d0*/  IADD3 R11, P0, RZ, -R14, RZ ;  /* 0x8000000eff0b7210 */ /* 0x000fe20007f1e0ff */
[----:B------:R-:W-:Y:S01]  /*66e0*/  FMUL R13, R8, UR4 ;  /* 0x00000004080d7c20 */ /* 0x000fe20008400000 */
[----:B------:R-:W-:Y:S01]  /*66f0*/  ULDC UR4, c[0x0][0x154] ;  /* 0x0000550000047ab9 */ /* 0x000fe20000000800 */
[----:B------:R-:W1:Y:S02]  /*6700*/  LDC.64 R26, c[0x0][0x640] ;  /* 0x00019000ff1a7b82 */ /* 0x000e640000000a00 */
[----:B------:R-:W-:-:S02]  /*6710*/  IMAD.X R7, RZ, RZ, ~R7, P0 ;  /* 0x000000ffff077224 */ /* 0x000fc400000e0e07 */
[----:B------:R-:W2:Y:S01]  /*6720*/  F2I.U32.TRUNC.NTZ R13, R13 ;  /* 0x0000000d000d7305 */ /* 0x000ea2000020f000 */
[----:B------:R-:W-:-:S03]  /*6730*/  IMAD.WIDE.U32 R8, R11, R22, R16 ;  /* 0x000000160b087225 */ /* 0x000fc600078e0010 */
[----:B------:R-:W3:Y:S01]  /*6740*/  LDC R15, c[0x0][0x144] ;  /* 0x00005100ff0f7b82 */ /* 0x000ee20000000800 */
[----:B------:R-:W-:-:S04]  /*6750*/  IMAD R10, R7, R22, RZ ;  /* 0x00000016070a7224 */ /* 0x000fc800078e02ff */
[----:B------:R-:W-:Y:S02]  /*6760*/  IMAD R7, R11, R23, R10 ;  /* 0x000000170b077224 */ /* 0x000fe400078e020a */
[----:B------:R-:W-:Y:S01]  /*6770*/  IMAD.MOV.U32 R10, RZ, RZ, -0x1 ;  /* 0xffffffffff0a7424 */ /* 0x000fe200078e00ff */
[----:B------:R-:W4:Y:S01]  /*6780*/  LDC R20, c[0x0][0x608] ;  /* 0x00018200ff147b82 */ /* 0x000f220000000800 */
[----:B------:R-:W-:Y:S01]  /*6790*/  IMAD.IADD R7, R9, 0x1, R7 ;  /* 0x0000000109077824 */ /* 0x000fe200078e0207 */
[----:B------:R-:W-:-:S04]  /*67a0*/  I2FP.F32.U32 R9, R3 ;  /* 0x0000000300097245 */ /* 0x000fc80000201000 */
[-C--:B0-----:R-:W-:Y:S01]  /*67b0*/  SHF.R.U64 R12, R8, R24.reuse, R7 ;  /* 0x00000018080c7219 */ /* 0x081fe20000001207 */
[----:B--2---:R-:W-:Y:S01]  /*67c0*/  IMAD.MOV R8, RZ, RZ, -R13 ;  /* 0x000000ffff087224 */ /* 0x004fe200078e0a0d */
[----:B------:R-:W0:Y:S01]  /*67d0*/  LDC R11, c[0x0][0x658] ;  /* 0x00019600ff0b7b82 */ /* 0x000e220000000800 */
[----:B-1----:R-:W-:Y:S01]  /*67e0*/  ISETP.NE.U32.AND P0, PT, R26, RZ, PT ;  /* 0x000000ff1a00720c */ /* 0x002fe20003f05070 */
[----:B------:R-:W-:Y:S01]  /*67f0*/  FMUL R9, R9, UR4 ;  /* 0x0000000409097c20 */ /* 0x000fe20008400000 */
[----:B------:R-:W-:Y:S02]  /*6800*/  SHF.R.U32.HI R7, RZ, R24, R7 ;  /* 0x00000018ff077219 */ /* 0x000fe40000011607 */
[----:B------:R-:W-:-:S03]  /*6810*/  ISETP.NE.AND.EX P0, PT, R27, RZ, PT, P0 ;  /* 0x000000ff1b00720c */ /* 0x000fc60003f05300 */
[----:B------:R-:W1:Y:S01]  /*6820*/  LDC R22, c[0x0][0x148] ;  /* 0x00005200ff167b82 */ /* 0x000e620000000800 */
[----:B---3--:R-:W-:Y:S02]  /*6830*/  IMAD R23, R15, R8, R6 ;  /* 0x000000080f177224 */ /* 0x008fe400078e0206 */
[----:B------:R-:W-:-:S05]  /*6840*/  IMAD.MOV.U32 R8, RZ, RZ, 0x1 ;  /* 0x00000001ff087424 */ /* 0x000fca00078e00ff */
[----:B------:R-:W2:Y:S01]  /*6850*/  LDC R21, c[0x0][0x600] ;  /* 0x00018000ff157b82 */ /* 0x000ea20000000800 */
[-CC-:B----4-:R-:W-:Y:S02]  /*6860*/  SHF.R.U64 R15, R12, R20.reuse, R7.reuse ;  /* 0x000000140c0f7219 */ /* 0x190fe40000001207 */
[----:B------:R-:W-:Y:S02]  /*6870*/  SHF.R.U32.HI R6, RZ, R20, R7 ;  /* 0x00000014ff067219 */ /* 0x000fe40000011607 */
[----:B------:R3:W4:Y:S03]  /*6880*/  F2I.U32.TRUNC.NTZ R20, R9 ;  /* 0x0000000900147305 */ /* 0x000726000020f000 */
[----:B------:R-:W1:Y:S01]  /*6890*/  LDC R25, c[0x0][0x648] ;  /* 0x00019200ff197b82 */ /* 0x000e620000000800 */
[-C--:B0-----:R-:W-:Y:S02]  /*68a0*/  SHF.R.U64 R19, R15, R11.reuse, R6 ;  /* 0x0000000b0f137219 */ /* 0x081fe40000001206 */
[----:B------:R-:W-:-:S02]  /*68b0*/  SHF.L.U32 R10, R10, R11, RZ ;  /* 0x0000000b0a0a7219 */ /* 0x000fc400000006ff */
[-C--:B------:R-:W-:Y:S01]  /*68c0*/  SHF.R.U32.HI R7, RZ, R11.reuse, R6 ;  /* 0x0000000bff077219 */ /* 0x080fe20000011606 */
[----:B------:R-:W-:Y:S01]  /*68d0*/  IMAD.MOV.U32 R6, RZ, RZ, R19 ;  /* 0x000000ffff067224 */ /* 0x000fe200078e0013 */
[----:B------:R-:W-:Y:S01]  /*68e0*/  SHF.L.U32 R24, R8, R11, RZ ;  /* 0x0000000b08187219 */ /* 0x000fe200000006ff */
[----:B------:R-:W0:Y:S01]  /*68f0*/  LDC R28, c[0x0][0x638] ;  /* 0x00018e00ff1c7b82 */ /* 0x000e220000000800 */
[----:B------:R-:W-:-:S07]  /*6900*/  LOP3.LUT R30, RZ, R10, RZ, 0x33, !PT ;  /* 0x0000000aff1e7212 */ /* 0x000fce00078e33ff */
[----:B------:R-:W0:Y:S01]  /*6910*/  LDC R29, c[0x0][0x610] ;  /* 0x00018400ff1d7b82 */ /* 0x000e220000000800 */
[----:B---34-:R-:W-:Y:S05]  /*6920*/  @!P0 BRA `(.L_x_161) ;  /* 0x0000000000288947 */ /* 0x018fea0003800000 */
[----:B------:R-:W3:Y:S02]  /*6930*/  LDC R6, c[0x0][0x64c] ;  /* 0x00019300ff067b82 */ /* 0x000ee40000000800 */
[----:B---3--:R-:W-:-:S05]  /*6940*/  IADD3 R11, P0, R19, R6, RZ ;  /* 0x00000006130b7210 */ /* 0x008fca0007f1e0ff */
        /* <DEDUP_REMOVED lines=8> */
.L_x_161:
[----:B------:R-:W-:Y:S01]  /*69d0*/  ISETP.NE.AND P0, PT, R2, 0x1, PT ;  /* 0x000000010200780c */ /* 0x000fe20003f05270 */
[----:B--2---:R-:W-:Y:S01]  /*69e0*/  VIADD R9, R21, 0xffffffff ;  /* 0xffffffff15097836 */ /* 0x004fe20000000000 */
[----:B-1----:R-:W-:Y:S01]  /*69f0*/  SHF.R.U64 R7, R6, R25, R7 ;  /* 0x0000001906077219 */ /* 0x002fe20000001207 */
[----:B------:R-:W-:Y:S01]  /*6a00*/  IMAD.MOV R20, RZ, RZ, -R20 ;  /* 0x000000ffff147224 */ /* 0x000fe200078e0a14 */
[----:B------:R-:W-:Y:S02]  /*6a10*/  LOP3.LUT R6, R15, R30, RZ, 0xc0, !PT ;  /* 0x0000001e0f067212 */ /* 0x000fe400078ec0ff */
[----:B------:R-:W-:Y:S01]  /*6a20*/  LOP3.LUT R12, R12, R9, RZ, 0xc0, !PT ;  /* 0x000000090c0c7212 */ /* 0x000fe200078ec0ff */
[----:B------:R-:W-:Y:S02]  /*6a30*/  IMAD.MOV R8, RZ, RZ, -R7 ;  /* 0x000000ffff087224 */ /* 0x000fe400078e0a07 */
[----:B------:R-:W-:Y:S02]  /*6a40*/  IMAD R6, R24, R7, R6 ;  /* 0x0000000718067224 */ /* 0x000fe400078e0206 */
[----:B------:R-:W-:-:S02]  /*6a50*/  IMAD.MOV.U32 R9, RZ, RZ, 0x1 ;  /* 0x00000001ff097424 */ /* 0x000fc400078e00ff */
[----:B------:R-:W-:Y:S02]  /*6a60*/  @P0 IMAD R23, R22, R20, R3 ;  /* 0x0000001416170224 */ /* 0x000fe400078e0203 */
[----:B0-----:R-:W-:Y:S02]  /*6a70*/  IMAD R3, R8, R28, R19 ;  /* 0x0000001c08037224 */ /* 0x001fe400078e0213 */
[----:B------:R-:W-:Y:S02]  /*6a80*/  IMAD R13, R6, R29, R23 ;  /* 0x0000001d060d7224 */ /* 0x000fe400078e0217 */
[----:B------:R-:W-:Y:S02]  /*6a90*/  IMAD R6, R3, R21, R12 ;  /* 0x0000001503067224 */ /* 0x000fe400078e020c */
[----:B------:R-:W-:-:S03]  /*6aa0*/  IMAD.MOV.U32 R8, RZ, RZ, R14 ;  /* 0x000000ffff087224 */ /* 0x000fc600078e000e */
[----:B------:R-:W-:Y:S02]  /*6ab0*/  SEL R20, R6, R13, !P0 ;  /* 0x0000000d06147207 */ /* 0x000fe40004000000 */
[----:B------:R-:W-:-:S07]  /*6ac0*/  SEL R13, R13, R6, !P0 ;  /* 0x000000060d0d7207 */ /* 0x000fce0004000000 */
.L_x_159:
[----:B------:R-:W-:-:S08]  /*6ad0*/  NOP ;  /* 0x0000000000007918 */ /* 0x000fd00000000000 */
[----:B------:R-:W0:-:S00]  /*6ae0*/  USETMAXREG.DEALLOC.CTAPOOL 0x28 ;  /* 0x00000028000079c8 */ /* 0x000e0000080e0500 */
[----:B0-----:R-:W-:-:S13]  /*6af0*/  ISETP.NE.AND P0, PT, R0, RZ, PT ;  /* 0x000000ff0000720c */ /* 0x001fda0003f05270 */
[----:B------:R-:W-:Y:S05]  /*6b00*/  @P0 EXIT ;  /* 0x000000000000094d */ /* 0x000fea0003800000 */
[----:B------:R-:W-:Y:S01]  /*6b10*/  LOP3.LUT P0, RZ, R9, 0xff, RZ, 0xc0, !PT ;  /* 0x000000ff09ff7812 */ /* 0x000fe2000780c0ff */
[----:B------:R-:W-:Y:S02]  /*6b20*/  IMAD.MOV.U32 R0, RZ, RZ, 0x1 ;  /* 0x00000001ff007424 */ /* 0x000fe400078e00ff */
[----:B------:R-:W-:-:S10]  /*6b30*/  IMAD.MOV.U32 R3, RZ, RZ, RZ ;  /* 0x000000ffff037224 */ /* 0x000fd400078e00ff */
[----:B------:R-:W-:Y:S05]  /*6b40*/  @!P0 BRA `(.L_x_162) ;  /* 0x0000000c00348947 */ /* 0x000fea0003800000 */
[----:B------:R-:W0:Y:S01]  /*6b50*/  LDC R0, c[0x0][0x28c] ;  /* 0x0000a300ff007b82 */ /* 0x000e220000000800 */
[----:B------:R-:W-:Y:S01]  /*6b60*/  LOP3.LUT P0, RZ, R4, 0x1f, RZ, 0xc0, !PT ;  /* 0x0000001f04ff7812 */ /* 0x000fe2000780c0ff */
[----:B------:R-:W-:Y:S01]  /*6b70*/  ULDC UR5, c[0x0][0x658] ;  /* 0x0001960000057ab9 */ /* 0x000fe20000000800 */
[----:B------:R-:W-:Y:S01]  /*6b80*/  UMOV UR6, 0xffffffff ;  /* 0xffffffff00067882 */ /* 0x000fe20000000000 */
[----:B------:R-:W-:Y:S01]  /*6b90*/  BSSY B0, `(.L_x_162) ;  /* 0x00000c8000007945 */ /* 0x000fe20003800000 */
[----:B------:R-:W-:Y:S01]  /*6ba0*/  USHF.L.U32 UR6, UR6, UR5, URZ ;  /* 0x0000000506067299 */ /* 0x000fe2000800063f */
[C---:B------:R-:W-:Y:S01]  /*6bb0*/  ISETP.NE.AND P2, PT, R5.reuse, RZ, PT ;  /* 0x000000ff0500720c */ /* 0x040fe20003f45270 */
[----:B------:R-:W-:Y:S01]  /*6bc0*/  IMAD.MOV.U32 R11, RZ, RZ, 0x1 ;  /* 0x00000001ff0b7424 */ /* 0x000fe200078e00ff */
[----:B------:R-:W-:Y:S01]  /*6bd0*/  ISETP.NE.OR P0, PT, R5, RZ, !P0 ;  /* 0x000000ff0500720c */ /* 0x000fe20004705670 */
[----:B------:R-:W-:Y:S01]  /*6be0*/  ULDC UR4, c[0x0][0x600] ;  /* 0x0001800000047ab9 */ /* 0x000fe20000000800 */
[----:B------:R-:W-:Y:S01]  /*6bf0*/  LOP3.LUT R19, R18, 0x2, RZ, 0xfc, !PT ;  /* 0x0000000212137812 */ /* 0x000fe200078efcff */
[----:B------:R-:W-:Y:S01]  /*6c00*/  UMOV UR7, 0x1 ;  /* 0x0000000100077882 */ /* 0x000fe20000000000 */
[----:B------:R-:W-:-:S02]  /*6c10*/  UIADD3 UR13, UR4, -0x1, URZ ;  /* 0xffffffff040d7890 */ /* 0x000fc4000fffe03f */
[----:B------:R-:W-:Y:S02]  /*6c20*/  USHF.L.U32 UR15, UR7, UR5, URZ ;  /* 0x00000005070f7299 */ /* 0x000fe4000800063f */
[----:B------:R-:W-:Y:S01]  /*6c30*/  ULOP3.LUT UR14, URZ, UR6, URZ, 0x33, !UPT ;  /* 0x000000063f0e7292 */ /* 0x000fe2000f8e333f */
[----:B------:R-:W-:Y:S01]  /*6c40*/  ULDC.64 UR22, c[0x0][0x198] ;  /* 0x0000660000167ab9 */ /* 0x000fe20000000a00 */
[----:B0-----:R-:W-:-:S05]  /*6c50*/  VIADD R0, R0, 0x3f ;  /* 0x0000003f00007836 */ /* 0x001fca0000000000 */
[----:B------:R-:W-:-:S04]  /*6c60*/  SHF.R.S32.HI R3, RZ, 0x1f, R0 ;  /* 0x0000001fff037819 */ /* 0x000fc80000011400 */
[----:B------:R-:W-:Y:S01]  /*6c70*/  LEA.HI R3, R3, R0, RZ, 0x6 ;  /* 0x0000000003037211 */ /* 0x000fe200078f30ff */
[----:B------:R-:W-:-:S03]  /*6c80*/  IMAD.MOV.U32 R0, RZ, RZ, 0x1 ;  /* 0x00000001ff007424 */ /* 0x000fc600078e00ff */
[----:B------:R-:W-:Y:S01]  /*6c90*/  SHF.R.S32.HI R12, RZ, 0x6, R3 ;  /* 0x00000006ff0c7819 */ /* 0x000fe20000011403 */
[----:B------:R-:W-:-:S04]  /*6ca0*/  IMAD.MOV.U32 R3, RZ, RZ, RZ ;  /* 0x000000ffff037224 */ /* 0x000fc800078e00ff */
[----:B------:R-:W-:-:S07]  /*6cb0*/  VIADD R10, R12, 0x1 ;  /* 0x000000010c0a7836 */ /* 0x000fce0000000000 */
.L_x_174:
[----:B------:R-:W-:-:S03]  /*6cc0*/  UMOV UR4, 0xffffffff ;  /* 0xffffffff00047882 */ /* 0x000fc60000000000 */
[----:B------:R-:W-:Y:S05]  /*6cd0*/  BRA.DIV UR4, `(.L_x_163) ;  /* 0x0000000e04bc7947 */ /* 0x000fea000b800000 */
[----:B------:R-:W-:-:S13]  /*6ce0*/  ELECT P6, URZ, PT ;  /* 0x00000000003f782f */ /* 0x000fda00038c0000 */
.L_x_185:
[----:B------:R-:W-:Y:S04]  /*6cf0*/  BSSY B1, `(.L_x_164) ;  /* 0x000003e000017945 */ /* 0x000fe80003800000 */
[----:B------:R-:W-:Y:S05]  /*6d00*/  @!P6 BRA `(.L_x_165) ;  /* 0x0000000000f0e947 */ /* 0x000fea0003800000 */
[----:B------:R-:W0:Y:S02]  /*6d10*/  LDC R4, c[0x0][0x28c] ;  /* 0x0000a300ff047b82 */ /* 0x000e240000000800 */
[----:B0-----:R-:W-:-:S13]  /*6d20*/  ISETP.GE.AND P1, PT, R4, 0x1, PT ;  /* 0x000000010400780c */ /* 0x001fda0003f26270 */
[----:B------:R-:W-:Y:S05]  /*6d30*/  @!P1 BRA `(.L_x_165) ;  /* 0x0000000000e49947 */ /* 0x000fea0003800000 */
[----:B------:R-:W-:Y:S02]  /*6d40*/  IMAD.SHL.U32 R20, R20, 0x80, RZ ;  /* 0x0000008014147824 */ /* 0x000fe400078e00ff */
[----:B------:R-:W-:Y:S02]  /*6d50*/  IMAD.SHL.U32 R13, R13, 0x80, RZ ;  /* 0x000000800d0d7824 */ /* 0x000fe400078e00ff */
[----:B------:R-:W-:Y:S02]  /*6d60*/  IMAD.MOV.U32 R21, RZ, RZ, RZ ;  /* 0x000000ffff157224 */ /* 0x000fe400078e00ff */
[----:B------:R-:W-:Y:S02]  /*6d70*/  IMAD.MOV.U32 R4, RZ, RZ, R10 ;  /* 0x000000ffff047224 */ /* 0x000fe400078e000a */
[----:B------:R-:W-:Y:S02]  /*6d80*/  IMAD.MOV.U32 R5, RZ, RZ, R0 ;  /* 0x000000ffff057224 */ /* 0x000fe400078e0000 */
[----:B------:R-:W-:-:S02]  /*6d90*/  IMAD.MOV.U32 R6, RZ, RZ, R3 ;  /* 0x000000ffff067224 */ /* 0x000fc400078e0003 */
[----:B------:R-:W-:-:S07]  /*6da0*/  VIADD R22, R20, 0x40 ;  /* 0x0000004014167836 */ /* 0x000fce0000000000 */
.L_x_169:
[----:B------:R-:W0:Y:S01]  /*6db0*/  S2R R14, SR_CgaCtaId ;  /* 0x00000000000e7919 */ /* 0x000e220000008800 */
[----:B------:R-:W-:Y:S01]  /*6dc0*/  MOV R7, 0x400 ;  /* 0x0000040000077802 */ /* 0x000fe20000000f00 */
[----:B------:R-:W1:Y:S03]  /*6dd0*/  @!P2 LDC R9, c[0x0][0x500] ;  /* 0x00014000ff09ab82 */ /* 0x000e660000000800 */
[----:B0-----:R-:W-:Y:S02]  /*6de0*/  LEA R15, R14, R7, 0x18 ;  /* 0x000000070e0f7211 */ /* 0x001fe400078ec0ff */
[----:B------:R-:W-:-:S03]  /*6df0*/  SHF.L.U32 R7, R5, 0x1f, RZ ;  /* 0x0000001f05077819 */ /* 0x000fc600000006ff */
[----:B------:R-:W-:-:S04]  /*6e00*/  IMAD R14, R6, 0x8, R15 ;  /* 0x00000008060e7824 */ /* 0x000fc800078e020f */
[----:B------:R-:W0:Y:S02]  /*6e10*/  SYNCS.PHASECHK.TRANS64.TRYWAIT P1, [R14+URZ+0x20], R7 ;  /* 0x000020070e0075a7 */ /* 0x000e24000802017f */
[----:B01----:R-:W-:Y:S05]  /*6e20*/  @!P1 BRA `(.L_x_166) ;  /* 0x0000000c00889947 */ /* 0x003fea0003800000 */
.L_x_186:
[----:B0-----:R-:W-:Y:S01]  /*6e30*/  PRMT R7, R19, 0x9910, RZ ;  /* 0x0000991013077816 */ /* 0x001fe200000000ff */
[----:B------:R0:W-:Y:S03]  /*6e40*/  @!P2 SYNCS.ARRIVE.TRANS64 RZ, [R14+URZ], R9 ;  /* 0x000000090effa9a7 */ /* 0x0001e6000800003f */
[----:B------:R-:W-:-:S13]  /*6e50*/  ISETP.NE.AND P1, PT, R7, 0x2, PT ;  /* 0x000000020700780c */ /* 0x000fda0003f25270 */
[----:B0-----:R-:W-:Y:S05]  /*6e60*/  @P1 BRA `(.L_x_167) ;  /* 0x0000000000041947 */ /* 0x001fea0003800000 */
[----:B------:R-:W-:Y:S01]  /*6e70*/  BPT.TRAP 0x1 ;  /* 0x000000040000795c */ /* 0x000fe20000300000 */
.L_x_167:
[----:B------:R-:W-:Y:S05]  /*6e80*/  @P0 BRA `(.L_x_168) ;  /* 0x0000000000040947 */ /* 0x000fea0003800000 */
[----:B------:R-:W-:Y:S01]  /*6e90*/  BPT.TRAP 0x1 ;  /* 0x000000040000795c */ /* 0x000fe20000300000 */
.L_x_168:
[----:B------:R-:W-:Y:S01]  /*6ea0*/  IMAD R15, R6, 0x4000, R15 ;  /* 0x00004000060f7824 */ /* 0x000fe200078e020f */
[----:B------:R-:W-:Y:S01]  /*6eb0*/  R2UR UR27, R21 ;  /* 0x00000000151b72ca */ /* 0x000fe200000e0000 */
[----:B------:R-:W-:Y:S01]  /*6ec0*/  VIADD R4, R4, 0xffffffff ;  /* 0xffffffff04047836 */ /* 0x000fe20000000000 */
[----:B------:R-:W-:Y:S01]  /*6ed0*/  R2UR UR9, R14 ;  /* 0x000000000e0972ca */ /* 0x000fe200000e0000 */
[----:B------:R-:W-:Y:S01]  /*6ee0*/  UIADD3 UR4, UP0, UR22, 0xf0, URZ ;  /* 0x000000f016047890 */ /* 0x000fe2000ff1e03f */
[----:B------:R-:W-:Y:S01]  /*6ef0*/  R2UR UR16, R15 ;  /* 0x000000000f1072ca */ /* 0x000fe200000e0000 */
[----:B------:R-:W-:Y:S01]  /*6f00*/  UIADD3 UR30, UP1, UR22, 0x1f0, URZ ;  /* 0x000001f0161e7890 */ /* 0x000fe2000ff3e03f */
[----:B------:R-:W-:Y:S01]  /*6f10*/  R2UR UR12, R8 ;  /* 0x00000000080c72ca */ /* 0x000fe200000e0000 */
[----:B------:R-:W-:Y:S01]  /*6f20*/  UIADD3.X UR5, URZ, UR23, URZ, UP0, !UPT ;  /* 0x000000173f057290 */ /* 0x000fe200087fe43f */
[----:B------:R-:W-:Y:S01]  /*6f30*/  R2UR UR11, R13 ;  /* 0x000000000d0b72ca */ /* 0x000fe200000e0000 */
[----:B------:R-:W-:Y:S01]  /*6f40*/  UIADD3.X UR31, URZ, UR23, URZ, UP1, !UPT ;  /* 0x000000173f1f7290 */ /* 0x000fe20008ffe43f */
[----:B------:R-:W-:Y:S01]  /*6f50*/  R2UR UR26, R20 ;  /* 0x00000000141a72ca */ /* 0x000fe200000e0000 */
[----:B------:R-:W-:Y:S01]  /*6f60*/  VIADD R6, R6, 0x1 ;  /* 0x0000000106067836 */ /* 0x000fe20000000000 */
[----:B------:R-:W-:Y:S01]  /*6f70*/  R2UR UR18, R22 ;  /* 0x00000000161272ca */ /* 0x000fe200000e0000 */
[----:B------:R-:W-:Y:S01]  /*6f80*/  UMOV UR6, 0x0 ;  /* 0x0000000000067882 */ /* 0x000fe20000000000 */
[----:B------:R-:W-:Y:S01]  /*6f90*/  ISETP.GT.AND P3, PT, R4, 0x1, PT ;  /* 0x000000010400780c */ /* 0x000fe20003f64270 */
[----:B------:R-:W-:Y:S01]  /*6fa0*/  UMOV UR7, 0x10000000 ;  /* 0x1000000000077882 */ /* 0x000fe20000000000 */
[C---:B------:R-:W-:Y:S01]  /*6fb0*/  ISETP.NE.AND P1, PT, R6.reuse, 0x4, PT ;  /* 0x000000040600780c */ /* 0x040fe20003f25270 */
[----:B------:R-:W-:Y:S01]  /*6fc0*/  UIADD3 UR8, UR16, 0x100, URZ ;  /* 0x0000010010087890 */ /* 0x000fe2000fffe03f */
[----:B------:R-:W-:Y:S01]  /*6fd0*/  VIADD R21, R21, 0x40 ;  /* 0x0000004015157836 */ /* 0x000fe20000000000 */
[----:B------:R-:W-:Y:S01]  /*6fe0*/  UIADD3 UR24, UR16, 0x10100, URZ ;  /* 0x0001010010187890 */ /* 0x000fe2000fffe03f */
[----:B------:R-:W-:Y:S01]  /*6ff0*/  SEL R14, RZ, 0x1, P1 ;  /* 0x00000001ff0e7807 */ /* 0x000fe20000800000 */
[----:B------:R-:W-:Y:S01]  /*7000*/  UIADD3 UR16, UR16, 0x12100, URZ ;  /* 0x0001210010107890 */ /* 0x000fe2000fffe03f */
[----:B------:R-:W-:Y:S01]  /*7010*/  SEL R6, R6, RZ, P1 ;  /* 0x000000ff06067207 */ /* 0x000fe20000800000 */
[----:B------:R-:W-:Y:S01]  /*7020*/  UMOV UR10, UR27 ;  /* 0x0000001b000a7c82 */ /* 0x000fe20008000000 */
[----:B------:R-:W-:Y:S01]  /*7030*/  UMOV UR25, UR9 ;  /* 0x0000000900197c82 */ /* 0x000fe20008000000 */
[----:B------:R-:W-:Y:S01]  /*7040*/  UMOV UR28, UR12 ;  /* 0x0000000c001c7c82 */ /* 0x000fe20008000000 */
[----:B------:R-:W-:Y:S01]  /*7050*/  UMOV UR17, UR9 ;  /* 0x0000000900117c82 */ /* 0x000fe20008000000 */
[----:B------:R-:W-:Y:S01]  /*7060*/  UMOV UR19, UR27 ;  /* 0x0000001b00137c82 */ /* 0x000fe20008000000 */
[----:B------:R0:W-:Y:S01]  /*7070*/  UTMALDG.3D [UR8], [UR4], desc[UR6] ;  /* 0x00000608040075b4 */ /* 0x0001e20008011000 */
[----:B------:R-:W-:Y:S01]  /*7080*/  UMOV UR20, UR12 ;  /* 0x0000000c00147c82 */ /* 0x000fe20008000000 */
[----:B------:R-:W-:Y:S01]  /*7090*/  LOP3.LUT R5, R5, R14, RZ, 0x3c, !PT ;  /* 0x0000000e05057212 */ /* 0x000fe200078e3cff */
[----:B------:R0:W-:Y:S01]  /*70a0*/  UTMALDG.3D [UR24], [UR30], desc[UR6] ;  /* 0x000006181e0075b4 */ /* 0x0001e20008011000 */
[----:B------:R0:W-:Y:S02]  /*70b0*/  UTMALDG.3D [UR16], [UR30], desc[UR6] ;  /* 0x000006101e0075b4 */ /* 0x0001e40008011000 */
[----:B0-----:R-:W-:Y:S05]  /*70c0*/  @P3 BRA `(.L_x_169) ;  /* 0xfffffffc00383947 */ /* 0x001fea000383ffff */
.L_x_165:
[----:B------:R-:W-:Y:S05]  /*70d0*/  BSYNC B1 ;  /* 0x0000000000017941 */ /* 0x000fea0003800000 */
.L_x_164:
[----:B------:R-:W-:Y:S01]  /*70e0*/  LOP3.LUT P3, RZ, R11, 0xff, RZ, 0xc0, !PT ;  /* 0x000000ff0bff7812 */ /* 0x000fe2000786c0ff */
[----:B------:R-:W-:Y:S01]  /*70f0*/  IMAD.IADD R3, R12, 0x1, R3 ;  /* 0x000000010c037824 */ /* 0x000fe200078e0203 */
[----:B------:R-:W-:Y:S01]  /*7100*/  IADD3 R16, P4, R16, UR36, RZ ;  /* 0x0000002410107c10 */ /* 0x000fe2000ff9e0ff */
[----:B------:R-:W-:Y:S01]  /*7110*/  ULDC.64 UR4, c[0x0][0x650] ;  /* 0x0001940000047ab9 */ /* 0x000fe20000000a00 */
[----:B------:R-:W-:Y:S01]  /*7120*/  BSSY B1, `(.L_x_170) ;  /* 0x000006c000017945 */ /* 0x000fe20003800000 */
[----:B------:R-:W-:Y:S01]  /*7130*/  IMAD.MOV.U32 R13, RZ, RZ, -0x1 ;  /* 0xffffffffff0d7424 */ /* 0x000fe200078e00ff */
[----:B------:R-:W-:Y:S01]  /*7140*/  ISETP.GT.U32.AND P1, PT, R3, 0x3, PT ;  /* 0x000000030300780c */ /* 0x000fe20003f24070 */
[----:B------:R-:W-:Y:S01]  /*7150*/  IMAD.MOV.U32 R20, RZ, RZ, -0x1 ;  /* 0xffffffffff147424 */ /* 0x000fe200078e00ff */
[----:B------:R-:W-:Y:S01]  /*7160*/  SHF.R.U32.HI R4, RZ, 0x2, R3 ;  /* 0x00000002ff047819 */ /* 0x000fe20000011603 */
[----:B------:R-:W-:Y:S01]  /*7170*/  IMAD.MOV.U32 R8, RZ, RZ, -0x1 ;  /* 0xffffffffff087424 */ /* 0x000fe200078e00ff */
[----:B------:R-:W-:-:S02]  /*7180*/  ISETP.LT.U32.AND P1, PT, R12, 0x4, P1 ;  /* 0x000000040c00780c */ /* 0x000fc40000f21070 */
[----:B------:R-:W-:Y:S01]  /*7190*/  IADD3.X R17, R17, UR42, RZ, P4, !PT ;  /* 0x0000002a11117c10 */ /* 0x000fe2000a7fe4ff */
[----:B------:R-:W0:Y:S01]  /*71a0*/  @P3 S2R R6, SR_CgaCtaId ;  /* 0x0000000000063919 */ /* 0x000e220000008800 */
[----:B------:R-:W-:Y:S02]  /*71b0*/  @P3 MOV R5, 0x400 ;  /* 0x0000040000053802 */ /* 0x000fe40000000f00 */
[----:B------:R-:W-:Y:S02]  /*71c0*/  ISETP.GE.U32.AND P4, PT, R16, UR4, PT ;  /* 0x0000000410007c0c */ /* 0x000fe4000bf86070 */
[----:B------:R-:W-:Y:S02]  /*71d0*/  LOP3.LUT R4, R4, 0x1, RZ, 0xc0, !PT ;  /* 0x0000000104047812 */ /* 0x000fe400078ec0ff */
[----:B------:R-:W-:Y:S02]  /*71e0*/  LOP3.LUT R3, R3, 0x3, RZ, 0xc0, !PT ;  /* 0x0000000303037812 */ /* 0x000fe400078ec0ff */
[----:B------:R-:W-:-:S02]  /*71f0*/  PRMT R11, RZ, 0x7610, R11 ;  /* 0x00007610ff0b7816 */ /* 0x000fc4000000000b */
[----:B0-----:R-:W-:-:S04]  /*7200*/  @P3 LEA R5, R6, R5, 0x18 ;  /* 0x0000000506053211 */ /* 0x001fc800078ec0ff */
[----:B------:R0:W-:Y:S01]  /*7210*/  @P3 SYNCS.ARRIVE.TRANS64.A1T0 RZ, [R5+URZ+0x58], RZ ;  /* 0x000058ff05ff39a7 */ /* 0x0001e2000810003f */
[----:B------:R-:W-:-:S04]  /*7220*/  ISETP.NE.U32.AND P3, PT, R4, 0x1, PT ;  /* 0x000000010400780c */ /* 0x000fc80003f65070 */
[----:B------:R-:W-:Y:S02]  /*7230*/  ISETP.GT.U32.AND P3, PT, R12, 0x3, !P3 ;  /* 0x000000030c00780c */ /* 0x000fe40005f64070 */
[----:B0-----:R-:W-:Y:S02]  /*7240*/  SEL R5, RZ, 0x1, !P1 ;  /* 0x00000001ff057807 */ /* 0x001fe40004800000 */
[----:B------:R-:W-:Y:S02]  /*7250*/  ISETP.GE.U32.AND.EX P1, PT, R17, UR5, PT, P4 ;  /* 0x0000000511007c0c */ /* 0x000fe4000bf26140 */
[----:B------:R-:W-:-:S04]  /*7260*/  SEL R4, RZ, 0x1, !P3 ;  /* 0x00000001ff047807 */ /* 0x000fc80005800000 */
[----:B------:R-:W-:Y:S02]  /*7270*/  LOP3.LUT R0, R4, R0, R5, 0x96, !PT ;  /* 0x0000000004007212 */ /* 0x000fe400078e9605 */
[----:B------:R-:W-:-:S05]  /*7280*/  PRMT R4, RZ, 0x7610, R4 ;  /* 0x00007610ff047816 */ /* 0x000fca0000000004 */
[----:B------:R-:W-:Y:S05]  /*7290*/  @P1 BRA `(.L_x_171) ;  /* 0x0000000400501947 */ /* 0x000fea0003800000 */
[----:B------:R-:W-:Y:S01]  /*72a0*/  ULDC.64 UR4, c[0x0][0x628] ;  /* 0x00018a0000047ab9 */ /* 0x000fe20000000a00 */
[----:B------:R-:W0:Y:S01]  /*72b0*/  S2R R14, SR_CTAID.X ;  /* 0x00000000000e7919 */ /* 0x000e220000002500 */
[----:B------:R-:W-:Y:S01]  /*72c0*/  ISETP.NE.U32.AND P1, PT, RZ, UR4, PT ;  /* 0x00000004ff007c0c */ /* 0x000fe2000bf25070 */
[----:B------:R-:W-:Y:S01]  /*72d0*/  ULDC UR7, c[0x0][0x630] ;  /* 0x00018c0000077ab9 */ /* 0x000fe20000000800 */
[----:B------:R-:W-:Y:S01]  /*72e0*/  IMAD.MOV.U32 R4, RZ, RZ, R16 ;  /* 0x000000ffff047224 */ /* 0x000fe200078e0010 */
[----:B------:R-:W1:Y:S01]  /*72f0*/  S2R R13, SR_CTAID.Y ;  /* 0x00000000000d7919 */ /* 0x000e620000002600 */
[----:B------:R-:W-:Y:S01]  /*7300*/  ISETP.NE.AND.EX P1, PT, RZ, UR5, PT, P1 ;  /* 0x00000005ff007c0c */ /* 0x000fe2000bf25310 */
[----:B------:R-:W-:-:S12]  /*7310*/  IMAD.MOV.U32 R5, RZ, RZ, R17 ;  /* 0x000000ffff057224 */ /* 0x000fd800078e0011 */
[----:B------:R-:W-:Y:S05]  /*7320*/  @!P1 BRA `(.L_x_172) ;  /* 0x0000000000289947 */ /* 0x000fea0003800000 */
[----:B------:R-:W-:Y:S02]  /*7330*/  ULDC UR6, c[0x0][0x634] ;  /* 0x00018d0000067ab9 */ /* 0x000fe40000000800 */
[----:B------:R-:W-:-:S05]  /*7340*/  IADD3 R9, P1, R16, UR6, RZ ;  /* 0x0000000610097c10 */ /* 0x000fca000ff3e0ff */
[----:B------:R-:W-:-:S04]  /*7350*/  IMAD.X R15, RZ, RZ, R17, P1 ;  /* 0x000000ffff0f7224 */ /* 0x000fc800008e0611 */
[----:B------:R-:W-:-:S04]  /*7360*/  IMAD.WIDE.U32 R6, R15, UR4, RZ ;  /* 0x000000040f067c25 */ /* 0x000fc8000f8e00ff */
[----:B------:R-:W-:-:S04]  /*7370*/  IMAD.WIDE.U32 R6, P1, R9, UR5, R6 ;  /* 0x0000000509067c25 */ /* 0x000fc8000f820006 */
[----:B------:R-:W-:-:S04]  /*7380*/  IMAD.WIDE.U32 R8, R9, UR4, RZ ;  /* 0x0000000409087c25 */ /* 0x000fc8000f8e00ff */
[----:B------:R-:W-:Y:S01]  /*7390*/  IMAD.X R5, RZ, RZ, RZ, P1 ;  /* 0x000000ffff057224 */ /* 0x000fe200008e06ff */
[----:B------:R-:W-:Y:S01]  /*73a0*/  IADD3 RZ, P1, R9, R6, RZ ;  /* 0x0000000609ff7210 */ /* 0x000fe20007f3e0ff */
[----:B------:R-:W-:-:S04]  /*73b0*/  IMAD.MOV.U32 R4, RZ, RZ, R7 ;  /* 0x000000ffff047224 */ /* 0x000fc800078e0007 */
[----:B------:R-:W-:-:S08]  /*73c0*/  IMAD.WIDE.U32.X R4, R15, UR5, R4, P1 ;  /* 0x000000050f047c25 */ /* 0x000fd000088e0404 */
.L_x_172:
[--C-:B------:R-:W-:Y:S01]  /*73d0*/  SHF.R.U64 R8, R4, UR7, R5.reuse ;  /* 0x0000000704087c19 */ /* 0x100fe20008001205 */
[----:B------:R-:W-:Y:S01]  /*73e0*/  ULDC.64 UR4, c[0x0][0x620] ;  /* 0x0001880000047ab9 */ /* 0x000fe20000000a00 */
[----:B------:R-:W-:Y:S01]  /*73f0*/  SHF.R.U32.HI R4, RZ, UR7, R5 ;  /* 0x00000007ff047c19 */ /* 0x000fe20008011605 */
[----:B------:R-:W2:Y:S01]  /*7400*/  LDC R25, c[0x0][0x144] ;  /* 0x00005100ff197b82 */ /* 0x000ea20000000800 */
[----:B------:R-:W-:Y:S01]  /*7410*/  IADD3 R7, P1, RZ, -R8, RZ ;  /* 0x80000008ff077210 */ /* 0x000fe20007f3e0ff */
[----:B------:R-:W-:Y:S01]  /*7420*/  ULDC.64 UR8, c[0x0][0x640] ;  /* 0x0001900000087ab9 */ /* 0x000fe20000000a00 */
[----:B0-----:R-:W-:Y:S01]  /*7430*/  I2FP.F32.U32 R9, R14 ;  /* 0x0000000e00097245 */ /* 0x001fe20000201000 */
[----:B------:R-:W-:Y:S02]  /*7440*/  ULDC UR6, c[0x0][0x608] ;  /* 0x0001820000067ab9 */ /* 0x000fe40000000800 */
[----:B------:R-:W-:Y:S01]  /*7450*/  IMAD.X R4, RZ, RZ, ~R4, P1 ;  /* 0x000000ffff047224 */ /* 0x000fe200008e0e04 */
[----:B------:R-:W-:Y:S01]  /*7460*/  ISETP.NE.U32.AND P1, PT, RZ, UR8, PT ;  /* 0x00000008ff007c0c */ /* 0x000fe2000bf25070 */
[----:B------:R-:W0:Y:S02]  /*7470*/  LDC R20, c[0x0][0x148] ;  /* 0x00005200ff147b82 */ /* 0x000e240000000800 */
[----:B------:R-:W-:Y:S01]  /*7480*/  IMAD R6, R4, UR4, RZ ;  /* 0x0000000404067c24 */ /* 0x000fe2000f8e02ff */
[----:B------:R-:W-:Y:S01]  /*7490*/  ISETP.NE.AND.EX P1, PT, RZ, UR9, PT, P1 ;  /* 0x00000009ff007c0c */ /* 0x000fe2000bf25310 */
[----:B------:R-:W-:Y:S01]  /*74a0*/  IMAD.WIDE.U32 R4, R7, UR4, R16 ;  /* 0x0000000407047c25 */ /* 0x000fe2000f8e0010 */
[----:B------:R-:W-:-:S03]  /*74b0*/  ULDC UR4, c[0x0][0x150] ;  /* 0x0000540000047ab9 */ /* 0x000fc60000000800 */
[----:B------:R-:W-:Y:S02]  /*74c0*/  IMAD R7, R7, UR5, R6 ;  /* 0x0000000507077c24 */ /* 0x000fe4000f8e0206 */
[----:B------:R-:W-:Y:S01]  /*74d0*/  FMUL R6, R9, UR4 ;  /* 0x0000000409067c20 */ /* 0x000fe20008400000 */
[----:B------:R-:W-:Y:S01]  /*74e0*/  ULDC UR4, c[0x0][0x618] ;  /* 0x0001860000047ab9 */ /* 0x000fe20000000800 */
[----:B------:R-:W-:Y:S01]  /*74f0*/  ULDC UR5, c[0x0][0x154] ;  /* 0x0000550000057ab9 */ /* 0x000fe20000000800 */
[----:B------:R-:W-:-:S03]  /*7500*/  IMAD.IADD R5, R5, 0x1, R7 ;  /* 0x0000000105057824 */ /* 0x000fc600078e0207 */
[----:B------:R-:W3:Y:S02]  /*7510*/  F2I.U32.TRUNC.NTZ R6, R6 ;  /* 0x0000000600067305 */ /* 0x000ee4000020f000 */
[----:B------:R-:W-:Y:S02]  /*7520*/  SHF.R.U64 R9, R4, UR4, R5 ;  /* 0x0000000404097c19 */ /* 0x000fe40008001205 */
[----:B-1----:R-:W-:-:S05]  /*7530*/  I2FP.F32.U32 R4, R13 ;  /* 0x0000000d00047245 */ /* 0x002fca0000201000 */
[----:B------:R-:W-:Y:S01]  /*7540*/  FMUL R22, R4, UR5 ;  /* 0x0000000504167c20 */ /* 0x000fe20008400000 */
[----:B------:R-:W-:Y:S01]  /*7550*/  SHF.R.U32.HI R4, RZ, UR4, R5 ;  /* 0x00000004ff047c19 */ /* 0x000fe20008011605 */
[----:B------:R-:W-:-:S03]  /*7560*/  ULDC UR4, c[0x0][0x658] ;  /* 0x0001960000047ab9 */ /* 0x000fc60000000800 */
[--C-:B------:R-:W-:Y:S01]  /*7570*/  SHF.R.U64 R21, R9, UR6, R4.reuse ;  /* 0x0000000609157c19 */ /* 0x100fe20008001204 */
[----:B------:R-:W1:Y:S01]  /*7580*/  F2I.U32.TRUNC.NTZ R22, R22 ;  /* 0x0000001600167305 */ /* 0x000e62000020f000 */
[----:B------:R-:W-:Y:S01]  /*7590*/  SHF.R.U32.HI R4, RZ, UR6, R4 ;  /* 0x00000006ff047c19 */ /* 0x000fe20008011604 */
[----:B---3--:R-:W-:-:S03]  /*75a0*/  IMAD.MOV R6, RZ, RZ, -R6 ;  /* 0x000000ffff067224 */ /* 0x008fc600078e0a06 */
[----:B------:R-:W-:Y:S01]  /*75b0*/  SHF.R.U64 R15, R21, UR4, R4 ;  /* 0x00000004150f7c19 */ /* 0x000fe20008001204 */
[----:B--2---:R-:W-:Y:S01]  /*75c0*/  IMAD R14, R25, R6, R14 ;  /* 0x00000006190e7224 */ /* 0x004fe200078e020e */
[----:B------:R-:W-:-:S03]  /*75d0*/  SHF.R.U32.HI R23, RZ, UR4, R4 ;  /* 0x00000004ff177c19 */ /* 0x000fc60008011604 */
[----:B------:R-:W-:Y:S02]  /*75e0*/  IMAD.MOV.U32 R4, RZ, RZ, R15 ;  /* 0x000000ffff047224 */ /* 0x000fe400078e000f */
[----:B------:R-:W-:Y:S01]  /*75f0*/  IMAD.MOV.U32 R5, RZ, RZ, R23 ;  /* 0x000000ffff057224 */ /* 0x000fe200078e0017 */
[----:B-1----:R-:W-:Y:S06]  /*7600*/  @!P1 BRA `(.L_x_173) ;  /* 0x0000000000289947 */ /* 0x002fec0003800000 */
[----:B------:R-:W-:Y:S02]  /*7610*/  ULDC UR4, c[0x0][0x64c] ;  /* 0x0001930000047ab9 */ /* 0x000fe40000000800 */
[----:B------:R-:W-:-:S05]  /*7620*/  IADD3 R5, P1, R15, UR4, RZ ;  /* 0x000000040f057c10 */ /* 0x000fca000ff3e0ff */
[----:B------:R-:W-:-:S04]  /*7630*/  IMAD.X R23, RZ, RZ, R23, P1 ;  /* 0x000000ffff177224 */ /* 0x000fc800008e0617 */
[----:B------:R-:W-:-:S04]  /*7640*/  IMAD.WIDE.U32 R6, R23, UR8, RZ ;  /* 0x0000000817067c25 */ /* 0x000fc8000f8e00ff */
[----:B------:R-:W-:-:S04]  /*7650*/  IMAD.WIDE.U32 R6, P1, R5, UR9, R6 ;  /* 0x0000000905067c25 */ /* 0x000fc8000f820006 */
[----:B------:R-:W-:-:S04]  /*7660*/  IMAD.WIDE.U32 R4, R5, UR8, RZ ;  /* 0x0000000805047c25 */ /* 0x000fc8000f8e00ff */
[----:B------:R-:W-:Y:S01]  /*7670*/  IMAD.MOV.U32 R4, RZ, RZ, R7 ;  /* 0x000000ffff047224 */ /* 0x000fe200078e0007 */
[----:B------:R-:W-:Y:S01]  /*7680*/  IADD3 RZ, P3, R5, R6, RZ ;  /* 0x0000000605ff7210 */ /* 0x000fe20007f7e0ff */
[----:B------:R-:W-:-:S04]  /*7690*/  IMAD.X R5, RZ, RZ, RZ, P1 ;  /* 0x000000ffff057224 */ /* 0x000fc800008e06ff */
[----:B------:R-:W-:-:S08]  /*76a0*/  IMAD.WIDE.U32.X R4, R23, UR9, R4, P3 ;  /* 0x0000000917047c25 */ /* 0x000fd000098e0404 */
.L_x_173:
[----:B------:R-:W-:Y:S01]  /*76b0*/  ISETP.NE.AND P1, PT, R2, 0x1, PT ;  /* 0x000000010200780c */ /* 0x000fe20003f25270 */
[----:B------:R-:W-:Y:S01]  /*76c0*/  ULDC UR4, c[0x0][0x648] ;  /* 0x0001920000047ab9 */ /* 0x000fe20000000800 */
[----:B------:R-:W-:Y:S01]  /*76d0*/  LOP3.LUT R21, R21, UR14, RZ, 0xc0, !PT ;  /* 0x0000000e15157c12 */ /* 0x000fe2000f8ec0ff */
[----:B------:R-:W-:Y:S01]  /*76e0*/  IMAD.MOV R22, RZ, RZ, -R22 ;  /* 0x000000ffff167224 */ /* 0x000fe200078e0a16 */
[----:B------:R-:W-:Y:S01]  /*76f0*/  SHF.R.U64 R4, R4, UR4, R5 ;  /* 0x0000000404047c19 */ /* 0x000fe20008001205 */
[----:B------:R-:W-:Y:S01]  /*7700*/  ULDC UR4, c[0x0][0x638] ;  /* 0x00018e0000047ab9 */ /* 0x000fe20000000800 */
[----:B------:R-:W-:Y:S01]  /*7710*/  ULDC UR5, c[0x0][0x610] ;  /* 0x0001840000057ab9 */ /* 0x000fe20000000800 */
[----:B------:R-:W-:Y:S02]  /*7720*/  IMAD.MOV.U32 R5, RZ, RZ, 0x1 ;  /* 0x00000001ff057424 */ /* 0x000fe400078e00ff */
[----:B------:R-:W-:Y:S02]  /*7730*/  IMAD.MOV R6, RZ, RZ, -R4 ;  /* 0x000000ffff067224 */ /* 0x000fe400078e0a04 */
[----:B------:R-:W-:Y:S01]  /*7740*/  IMAD R21, R4, UR15, R21 ;  /* 0x0000000f04157c24 */ /* 0x000fe2000f8e0215 */
[----:B------:R-:W-:Y:S01]  /*7750*/  LOP3.LUT R4, R9, UR13, RZ, 0xc0, !PT ;  /* 0x0000000d09047c12 */ /* 0x000fe2000f8ec0ff */
[----:B0-----:R-:W-:-:S02]  /*7760*/  @P1 IMAD R14, R20, R22, R13 ;  /* 0x00000016140e1224 */ /* 0x001fc400078e020d */
[----:B------:R-:W-:Y:S01]  /*7770*/  IMAD R15, R6, UR4, R15 ;  /* 0x00000004060f7c24 */ /* 0x000fe2000f8e020f */
[----:B------:R-:W-:Y:S01]  /*7780*/  ULDC UR4, c[0x0][0x600] ;  /* 0x0001800000047ab9 */ /* 0x000fe20000000800 */
[----:B------:R-:W-:Y:S02]  /*7790*/  IMAD R14, R21, UR5, R14 ;  /* 0x00000005150e7c24 */ /* 0x000fe4000f8e020e */
[--C-:B------:R-:W-:Y:S01]  /*77a0*/  IMAD R15, R15, UR4, R4.reuse ;  /* 0x000000040f0f7c24 */ /* 0x100fe2000f8e0204 */
[----:B------:R-:W-:-:S04]  /*77b0*/  PRMT R4, R5, 0x7610, R4 ;  /* 0x0000761005047816 */ /* 0x000fc80000000004 */
[----:B------:R-:W-:Y:S02]  /*77c0*/  SEL R20, R15, R14, !P1 ;  /* 0x0000000e0f147207 */ /* 0x000fe40004800000 */
[----:B------:R-:W-:-:S07]  /*77d0*/  SEL R13, R14, R15, !P1 ;  /* 0x0000000f0e0d7207 */ /* 0x000fce0004800000 */
.L_x_171:
[----:B------:R-:W-:Y:S05]  /*77e0*/  BSYNC B1 ;  /* 0x0000000000017941 */ /* 0x000fea0003800000 */
.L_x_170:
[----:B------:R-:W-:-:S13]  /*77f0*/  LOP3.LUT P1, RZ, R4, 0xff, RZ, 0xc0, !PT ;  /* 0x000000ff04ff7812 */ /* 0x000fda000782c0ff */
[----:B------:R-:W-:Y:S05]  /*7800*/  @P1 BRA `(.L_x_174) ;  /* 0xfffffff4002c1947 */ /* 0x000fea000383ffff */
[----:B------:R-:W-:Y:S05]  /*7810*/  BSYNC B0 ;  /* 0x0000000000007941 */ /* 0x000fea0003800000 */
.L_x_162:
[----:B------:R-:W-:-:S03]  /*7820*/  UMOV UR4, 0xffffffff ;  /* 0xffffffff00047882 */ /* 0x000fc60000000000 */
[----:B------:R-:W-:Y:S05]  /*7830*/  BRA.DIV UR4, `(.L_x_175) ;  /* 0x0000000604187947 */ /* 0x000fea000b800000 */
[----:B------:R-:W-:-:S13]  /*7840*/  ELECT P6, URZ, PT ;  /* 0x00000000003f782f */ /* 0x000fda00038c0000 */
.L_x_189:
[----:B------:R-:W-:Y:S04]  /*7850*/  BSSY B0, `(.L_x_176) ;  /* 0x000002b000007945 */ /* 0x000fe80003800000 */
[----:B------:R-:W-:Y:S05]  /*7860*/  @!P6 BRA `(.L_x_177) ;  /* 0x0000000000a4e947 */ /* 0x000fea0003800000 */
[----:B------:R-:W-:-:S04]  /*7870*/  LOP3.LUT R18, R18, 0x2, RZ, 0xfc, !PT ;  /* 0x0000000212127812 */ /* 0x000fc800078efcff */
[----:B------:R-:W-:-:S13]  /*7880*/  ISETP.NE.AND P0, PT, R18, 0x3, PT ;  /* 0x000000031200780c */ /* 0x000fda0003f05270 */
[----:B------:R-:W-:Y:S05]  /*7890*/  @!P0 BRA `(.L_x_178) ;  /* 0x0000000000048947 */ /* 0x000fea0003800000 */
[----:B------:R-:W-:Y:S01]  /*78a0*/  BPT.TRAP 0x1 ;  /* 0x000000040000795c */ /* 0x000fe20000300000 */
.L_x_178:
[----:B------:R-:W0:Y:S01]  /*78b0*/  S2R R5, SR_CgaCtaId ;  /* 0x0000000000057919 */ /* 0x000e220000008800 */
[----:B------:R-:W-:Y:S02]  /*78c0*/  MOV R2, 0x400 ;  /* 0x0000040000027802 */ /* 0x000fe40000000f00 */
[----:B------:R-:W-:Y:S02]  /*78d0*/  SHF.L.U32 R4, R0, 0x1f, RZ ;  /* 0x0000001f00047819 */ /* 0x000fe400000006ff */
[----:B0-----:R-:W-:-:S05]  /*78e0*/  LEA R2, R5, R2, 0x18 ;  /* 0x0000000205027211 */ /* 0x001fca00078ec0ff */
[----:B------:R-:W-:-:S04]  /*78f0*/  VIADD R2, R2, 0x20 ;  /* 0x0000002002027836 */ /* 0x000fc80000000000 */
[C---:B------:R-:W-:Y:S02]  /*7900*/  IMAD R7, R3.reuse, 0x8, R2 ;  /* 0x0000000803077824 */ /* 0x040fe400078e0202 */
[----:B------:R-:W-:Y:S02]  /*7910*/  VIADD R3, R3, 0x1 ;  /* 0x0000000103037836 */ /* 0x000fe40000000000 */
[----:B------:R-:W0:Y:S03]  /*7920*/  SYNCS.PHASECHK.TRANS64.TRYWAIT P0, [R7+URZ], R4 ;  /* 0x00000004070075a7 */ /* 0x000e26000800017f */
[----:B------:R-:W-:-:S04]  /*7930*/  ISETP.NE.AND P1, PT, R3, 0x4, PT ;  /* 0x000000040300780c */ /* 0x000fc80003f25270 */
[----:B------:R-:W-:Y:S02]  /*7940*/  SEL R5, RZ, 0x1, P1 ;  /* 0x00000001ff057807 */ /* 0x000fe40000800000 */
[----:B------:R-:W-:Y:S02]  /*7950*/  SEL R3, R3, RZ, P1 ;  /* 0x000000ff03037207 */ /* 0x000fe40000800000 */
[----:B------:R-:W-:-:S03]  /*7960*/  LOP3.LUT R6, R0, R5, RZ, 0x3c, !PT ;  /* 0x0000000500067212 */ /* 0x000fc600078e3cff */
[----:B------:R-:W-:Y:S01]  /*7970*/  IMAD R8, R3, 0x8, R2 ;  /* 0x0000000803087824 */ /* 0x000fe200078e0202 */
[----:B------:R-:W-:Y:S01]  /*7980*/  SHF.L.U32 R5, R6, 0x1f, RZ ;  /* 0x0000001f06057819 */ /* 0x000fe200000006ff */
[----:B0-----:R-:W-:Y:S06]  /*7990*/  @!P0 BRA `(.L_x_179) ;  /* 0x0000000000e08947 */ /* 0x001fec0003800000 */
.L_x_190:
[----:B------:R-:W1:Y:S01]  /*79a0*/  SYNCS.PHASECHK.TRANS64.TRYWAIT P0, [R8+URZ], R5 ;  /* 0x00000005080075a7 */ /* 0x000e62000800017f */
[----:B------:R-:W-:-:S05]  /*79b0*/  VIADD R0, R3, 0x1 ;  /* 0x0000000103007836 */ /* 0x000fca0000000000 */
[----:B------:R-:W-:-:S04]  /*79c0*/  ISETP.NE.AND P1, PT, R0, 0x4, PT ;  /* 0x000000040000780c */ /* 0x000fc80003f25270 */
[----:B------:R-:W-:Y:S02]  /*79d0*/  SEL R3, RZ, 0x1, P1 ;  /* 0x00000001ff037807 */ /* 0x000fe40000800000 */
[----:B0-----:R-:W-:Y:S02]  /*79e0*/  SEL R7, R0, RZ, P1 ;  /* 0x000000ff00077207 */ /* 0x001fe40000800000 */
[----:B------:R-:W-:-:S03]  /*79f0*/  LOP3.LUT R9, R6, R3, RZ, 0x3c, !PT ;  /* 0x0000000306097212 */ /* 0x000fc600078e3cff */
[----:B------:R-:W-:Y:S01]  /*7a00*/  IMAD R11, R7, 0x8, R2 ;  /* 0x00000008070b7824 */ /* 0x000fe200078e0202 */
[----:B------:R-:W-:Y:S01]  /*7a10*/  SHF.L.U32 R6, R9, 0x1f, RZ ;  /* 0x0000001f09067819 */ /* 0x000fe200000006ff */
[----:B-1----:R-:W-:Y:S06]  /*7a20*/  @!P0 BRA `(.L_x_180) ;  /* 0x0000000000d08947 */ /* 0x002fec0003800000 */
.L_x_191:
[----:B------:R-:W1:Y:S01]  /*7a30*/  SYNCS.PHASECHK.TRANS64.TRYWAIT P0, [R11+URZ], R6 ;  /* 0x000000060b0075a7 */ /* 0x000e62000800017f */
[----:B------:R-:W-:-:S05]  /*7a40*/  VIADD R0, R7, 0x1 ;  /* 0x0000000107007836 */ /* 0x000fca0000000000 */
[----:B------:R-:W-:-:S04]  /*7a50*/  ISETP.NE.AND P1, PT, R0, 0x4, PT ;  /* 0x000000040000780c */ /* 0x000fc80003f25270 */
[----:B------:R-:W-:Y:S02]  /*7a60*/  SEL R4, RZ, 0x1, P1 ;  /* 0x00000001ff047807 */ /* 0x000fe40000800000 */
[----:B------:R-:W-:Y:S02]  /*7a70*/  SEL R3, R0, RZ, P1 ;  /* 0x000000ff00037207 */ /* 0x000fe40000800000 */
[----:B------:R-:W-:Y:S01]  /*7a80*/  LOP3.LUT R0, R9, R4, RZ, 0x3c, !PT ;  /* 0x0000000409007212 */ /* 0x000fe200078e3cff */
[----:B-1----:R-:W-:Y:S06]  /*7a90*/  @!P0 BRA `(.L_x_181) ;  /* 0x0000000000c88947 */ /* 0x002fec0003800000 */
.L_x_192:
[----:B------:R-:W-:Y:S01]  /*7aa0*/  IMAD R3, R3, 0x8, R2 ;  /* 0x0000000803037824 */ /* 0x000fe200078e0202 */
[----:B------:R-:W-:-:S07]  /*7ab0*/  SHF.L.U32 R0, R0, 0x1f, RZ ;  /* 0x0000001f00007819 */ /* 0x000fce00000006ff */
.L_x_182:
[----:B--2---:R2:W3:Y:S02]  /*7ac0*/  SYNCS.PHASECHK.TRANS64.TRYWAIT P0, [R3+URZ], R0 ;  /* 0x00000000030075a7 */ /* 0x0044e4000800017f */
[----:B---3--:R-:W-:Y:S05]  /*7ad0*/  @!P0 NANOSLEEP.SYNCS 0x989680 ;  /* 0x009896800000895d */ /* 0x008fea0003900000 */
[----:B------:R-:W3:Y:S02]  /*7ae0*/  @!P0 SYNCS.PHASECHK.TRANS64 P0, [R3+URZ], R0 ;  /* 0x00000000030085a7 */ /* 0x000ee4000800007f */
[----:B---3--:R-:W-:Y:S05]  /*7af0*/  @!P0 BRA `(.L_x_182) ;  /* 0xfffffffc00f08947 */ /* 0x008fea000383ffff */
.L_x_177:
[----:B------:R-:W-:Y:S05]  /*7b00*/  BSYNC B0 ;  /* 0x0000000000007941 */ /* 0x000fea0003800000 */
.L_x_176:
[----:B------:R-:W-:Y:S05]  /*7b10*/  EXIT ;  /* 0x000000000000794d */ /* 0x000fea0003800000 */
.L_x_17:
[----:B-1----:R1:W2:Y:S02]  /*7b20*/  SYNCS.PHASECHK.TRANS64.TRYWAIT P1, [R3+URZ], R0 ;  /* 0x00000000030075a7 */ /* 0x0022a4000802017f */
[----:B--2---:R-:W-:Y:S05]  /*7b30*/  @!P1 NANOSLEEP.SYNCS 0x989680 ;  /* 0x009896800000995d */ /* 0x004fea0003900000 */
[----:B------:R-:W2:Y:S02]  /*7b40*/  @!P1 SYNCS.PHASECHK.TRANS64 P1, [R3+URZ], R0 ;  /* 0x00000000030095a7 */ /* 0x000ea4000802007f */
[----:B--2---:R-:W-:Y:S05]  /*7b50*/  @!P1 BRA `(.L_x_17) ;  /* 0xfffffffc00f09947 */ /* 0x004fea000383ffff */
[----:B------:R-:W-:Y:S05]  /*7b60*/  BRA `(.L_x_16) ;  /* 0xffffff9800507947 */ /* 0x000fea000383ffff */
.L_x_22:
[----:B-1----:R-:W-:-:S04]  /*7b70*/  IMAD.U32 R4, RZ, RZ, UR7 ;  /* 0x00000007ff047e24 */ /* 0x002fc8000f8e00ff */
[----:B------:R1:W2:Y:S03]  /*7b80*/  SYNCS.PHASECHK.TRANS64.TRYWAIT P1, [R4+URZ], R3 ;  /* 0x00000003040075a7 */ /* 0x0002a6000802017f */
[----:B--2---:R-:W-:Y:S05]  /*7b90*/  @!P1 NANOSLEEP.SYNCS 0x989680 ;  /* 0x009896800000995d */ /* 0x004fea0003900000 */
[----:B------:R-:W2:Y:S02]  /*7ba0*/  @!P1 SYNCS.PHASECHK.TRANS64 P1, [R4+URZ], R3 ;  /* 0x00000003040095a7 */ /* 0x000ea4000802007f */
[----:B--2---:R-:W-:Y:S05]  /*7bb0*/  @!P1 BRA `(.L_x_22) ;  /* 0xfffffffc00ec9947 */ /* 0x004fea000383ffff */
[----:B------:R-:W-:Y:S05]  /*7bc0*/  BRA `(.L_x_21) ;  /* 0xffffff9c001c7947 */ /* 0x000fea000383ffff */
.L_x_163:
[----:B------:R-:W-:Y:S01]  /*7bd0*/  BSSY B1, `(.L_x_183) ;  /* 0x0000006000017945 */ /* 0x000fe20003800000 */
[----:B------:R-:W-:-:S07]  /*7be0*/  IMAD.MOV.U32 R15, RZ, RZ, -0x1 ;  /* 0xffffffffff0f7424 */ /* 0x000fce00078e00ff */
[----:B------:R-:W-:Y:S05]  /*7bf0*/  WARPSYNC.COLLECTIVE R15, `(.L_x_184) ;  /* 0x000000000f0c7348 */ /* 0x000fea0003c00000 */
[----:B------:R-:W-:Y:S02]  /*7c00*/  ELECT P6, UR62, PT ;  /* 0x00000000003e782f */ /* 0x000fe400038c0000 */
[----:B------:R-:W-:Y:S01]  /*7c10*/  MOV R14, UR62 ;  /* 0x0000003e000e7c02 */ /* 0x000fe20008000f00 */
[----:B------:R-:W-:Y:S10]  /*7c20*/  ENDCOLLECTIVE ;  /* 0x000000000000791b */ /* 0x000ff40003800000 */
.L_x_184:
[----:B------:R-:W-:Y:S05]  /*7c30*/  BSYNC B1 ;  /* 0x0000000000017941 */ /* 0x000fea0003800000 */
.L_x_183:
[----:B------:R-:W-:Y:S05]  /*7c40*/  BRA `(.L_x_185) ;  /* 0xfffffff000287947 */ /* 0x000fea000383ffff */
.L_x_166:
[----:B0-----:R0:W1:Y:S02]  /*7c50*/  SYNCS.PHASECHK.TRANS64.TRYWAIT P1, [R14+URZ+0x20], R7 ;  /* 0x000020070e0075a7 */ /* 0x001064000802017f */
[----:B-1----:R-:W-:Y:S05]  /*7c60*/  @!P1 NANOSLEEP.SYNCS 0x989680 ;  /* 0x009896800000995d */ /* 0x002fea0003900000 */
[----:B------:R-:W1:Y:S02]  /*7c70*/  @!P1 SYNCS.PHASECHK.TRANS64 P1, [R14+URZ+0x20], R7 ;  /* 0x000020070e0095a7 */ /* 0x000e64000802007f */
[----:B-1----:R-:W-:Y:S05]  /*7c80*/  @!P1 BRA `(.L_x_166) ;  /* 0xfffffffc00f09947 */ /* 0x002fea000383ffff */
[----:B------:R-:W-:Y:S05]  /*7c90*/  BRA `(.L_x_186) ;  /* 0xfffffff000647947 */ /* 0x000fea000383ffff */
.L_x_175:
[----:B------:R-:W-:Y:S01]  /*7ca0*/  BSSY B0, `(.L_x_187) ;  /* 0x0000006000007945 */ /* 0x000fe20003800000 */
[----:B------:R-:W-:-:S07]  /*7cb0*/  IMAD.MOV.U32 R15, RZ, RZ, -0x1 ;  /* 0xffffffffff0f7424 */ /* 0x000fce00078e00ff */
[----:B------:R-:W-:Y:S05]  /*7cc0*/  WARPSYNC.COLLECTIVE R15, `(.L_x_188) ;  /* 0x000000000f0c7348 */ /* 0x000fea0003c00000 */
[----:B------:R-:W-:Y:S02]  /*7cd0*/  ELECT P6, UR62, PT ;  /* 0x00000000003e782f */ /* 0x000fe400038c0000 */
[----:B------:R-:W-:Y:S01]  /*7ce0*/  MOV R14, UR62 ;  /* 0x0000003e000e7c02 */ /* 0x000fe20008000f00 */
[----:B------:R-:W-:Y:S10]  /*7cf0*/  ENDCOLLECTIVE ;  /* 0x000000000000791b */ /* 0x000ff40003800000 */
.L_x_188:
[----:B------:R-:W-:Y:S05]  /*7d00*/  BSYNC B0 ;  /* 0x0000000000007941 */ /* 0x000fea0003800000 */
.L_x_187:
[----:B------:R-:W-:Y:S05]  /*7d10*/  BRA `(.L_x_189) ;  /* 0xfffffff800cc7947 */ /* 0x000fea000383ffff */
.L_x_179:
[----:B0-----:R0:W1:Y:S02]  /*7d20*/  SYNCS.PHASECHK.TRANS64.TRYWAIT P0, [R7+URZ], R4 ;  /* 0x00000004070075a7 */ /* 0x001064000800017f */
[----:B-1----:R-:W-:Y:S05]  /*7d30*/  @!P0 NANOSLEEP.SYNCS 0x989680 ;  /* 0x009896800000895d */ /* 0x002fea0003900000 */
[----:B------:R-:W1:Y:S02]  /*7d40*/  @!P0 SYNCS.PHASECHK.TRANS64 P0, [R7+URZ], R4 ;  /* 0x00000004070085a7 */ /* 0x000e64000800007f */
[----:B-1----:R-:W-:Y:S05]  /*7d50*/  @!P0 BRA `(.L_x_179) ;  /* 0xfffffffc00f08947 */ /* 0x002fea000383ffff */
[----:B------:R-:W-:Y:S05]  /*7d60*/  BRA `(.L_x_190) ;  /* 0xfffffffc000c7947 */ /* 0x000fea000383ffff */
.L_x_180:
[----:B0-----:R0:W1:Y:S02]  /*7d70*/  SYNCS.PHASECHK.TRANS64.TRYWAIT P0, [R8+URZ], R5 ;  /* 0x00000005080075a7 */ /* 0x001064000800017f */
[----:B-1----:R-:W-:Y:S05]  /*7d80*/  @!P0 NANOSLEEP.SYNCS 0x989680 ;  /* 0x009896800000895d */ /* 0x002fea0003900000 */
[----:B------:R-:W1:Y:S02]  /*7d90*/  @!P0 SYNCS.PHASECHK.TRANS64 P0, [R8+URZ], R5 ;  /* 0x00000005080085a7 */ /* 0x000e64000800007f */
[----:B-1----:R-:W-:Y:S05]  /*7da0*/  @!P0 BRA `(.L_x_180) ;  /* 0xfffffffc00f08947 */ /* 0x002fea000383ffff */
[----:B------:R-:W-:Y:S05]  /*7db0*/  BRA `(.L_x_191) ;  /* 0xfffffffc001c7947 */ /* 0x000fea000383ffff */
.L_x_181:
[----:B-1----:R1:W2:Y:S02]  /*7dc0*/  SYNCS.PHASECHK.TRANS64.TRYWAIT P0, [R11+URZ], R6 ;  /* 0x000000060b0075a7 */ /* 0x0022a4000800017f */
[----:B--2---:R-:W-:Y:S05]  /*7dd0*/  @!P0 NANOSLEEP.SYNCS 0x989680 ;  /* 0x009896800000895d */ /* 0x004fea0003900000 */
[----:B------:R-:W2:Y:S02]  /*7de0*/  @!P0 SYNCS.PHASECHK.TRANS64 P0, [R11+URZ], R6 ;  /* 0x000000060b0085a7 */ /* 0x000ea4000800007f */
[----:B--2---:R-:W-:Y:S05]  /*7df0*/  @!P0 BRA `(.L_x_181) ;  /* 0xfffffffc00f08947 */ /* 0x004fea000383ffff */
[----:B------:R-:W-:Y:S05]  /*7e00*/  BRA `(.L_x_192) ;  /* 0xfffffffc00247947 */ /* 0x000fea000383ffff */
.L_x_193:
[----:B------:R-:W-:-:S00]  /*7e10*/  BRA `(.L_x_193) ;  /* 0xfffffffc00fc7947 */ /* 0x000fc0000383ffff */
[----:B------:R-:W-:-:S00]  /*7e20*/  NOP ;  /* 0x0000000000007918 */ /* 0x000fc00000000000 */
        /* <DEDUP_REMOVED lines=13> */
.L_x_194:


//--------------------- .nv.global.init           --------------------------
	.section	.nv.global.init,"aw",@progbits
.nv.global.init:
	.type		$str$22,@object
	.size		$str$22,($str$23 - $str$22)
$str$22:
        /*0000*/ 	.byte	0x6b, 0x5f, 0x74, 0x69, 0x6c, 0x65, 0x5f, 0x63, 0x6f, 0x75, 0x6e, 0x74, 0x20, 0x3e, 0x3d, 0x20
        /*0010*/ 	.byte	0x31, 0x00
	.type		$str$23,@object
	.size		$str$23,(__unnamed_1 - $str$23)
$str$23:
        /*0012*/ 	.byte	0x2f, 0x74, 0x6d, 0x70, 0x2f, 0x63, 0x75, 0x74, 0x6c, 0x61, 0x73, 0x73, 0x5f, 0x73, 0x77, 0x65
        /*0022*/ 	.byte	0x65, 0x70, 0x5f, 0x73, 0x72, 0x63, 0x2f, 0x69, 0x6e, 0x63, 0x6c, 0x75, 0x64, 0x65, 0x2f, 0x63
        /*0032*/ 	.byte	0x75, 0x74, 0x6c, 0x61, 0x73, 0x73, 0x2f, 0x67, 0x65, 0x6d, 0x6d, 0x2f, 0x63, 0x6f, 0x6c, 0x6c
        /*0042*/ 	.byte	0x65, 0x63, 0x74, 0x69, 0x76, 0x65, 0x2f, 0x73, 0x6d, 0x39, 0x30, 0x5f, 0x6d, 0x6d, 0x61, 0x5f
        /*0052*/ 	.byte	0x74, 0x6d, 0x61, 0x5f, 0x67, 0x6d, 0x6d, 0x61, 0x5f, 0x73, 0x73, 0x5f, 0x77, 0x61, 0x72, 0x70
        /*0062*/ 	.byte	0x73, 0x70, 0x65, 0x63, 0x69, 0x61, 0x6c, 0x69, 0x7a, 0x65, 0x64, 0x2e, 0x68, 0x70, 0x70, 0x00
	.type		__unnamed_1,@object
	.size		__unnamed_1,(.L_0 - __unnamed_1)
__unnamed_1:
        /*0072*/ 	.byte	0x76, 0x6f, 0x69, 0x64, 0x20, 0x63, 0x75, 0x74, 0x6c, 0x61, 0x73, 0x73, 0x3a, 0x3a, 0x67, 0x65
        /* <DEDUP_REMOVED lines=179> */
        /*0bb2*/ 	.byte	0x3a, 0x3a, 0x69, 0x64, 0x65, 0x6e, 0x74, 0x69, 0x74, 0x79, 0x5d, 0x00
.L_0:


//--------------------- .nv.shared._ZN7cutlass13device_kernelINS_4gemm6kernel13GemmUniversalIN4cute5tupleIJiiiiEEENS1_10collective13CollectiveMmaINS1_34MainloopSm90TmaGmmaWarpSpecializedILi4ENS5_IJNS4_1CILi1EEESB_SB_EEENS1_35KernelTmaWarpSpecializedCooperativeEEENS5_IJNSA_ILi128EEESF_NSA_ILi64EEEEEENS_6half_tENS5_IJlSB_lEEESI_NS5_IJSB_llEEENS4_8TiledMMAINS4_8MMA_AtomIJNS4_4SM904GMMA26MMA_64x128x16_F32F16F16_SSILNSO_5MajorE0ELSQ_1ELNSO_7ScaleInE1ELSR_1EEEEEENS4_6LayoutINS5_IJNSA_ILi2EEESB_SB_EEENS5_IJSB_NSA_ILi0EEESX_EEEEENS5_IJNS4_10UnderscoreES10_S10_EEEEENS4_13SM90_TMA_LOADENS4_14ComposedLayoutINS4_7SwizzleILi3ELi4ELi3EEENS4_18smem_ptr_flag_bitsILi16EEENSU_INS5_IJNSA_ILi8EEESG_EEENS5_IJSG_SB_EEEEEEEvNS4_8identityES13_NS14_IS16_S18_NSU_INS5_IJSG_S19_EEENS5_IJSB_SG_EEEEEEEvS1E_EENS_8epilogue10collective6detail29Sm90TmaWarpSpecializedAdapterINS1L_15DefaultEpilogueISI_SJ_SJ_NS1K_6thread17LinearCombinationISI_Li1EffLNS1P_9ScaleType4KindE0ELNS_15FloatRoundStyleE2ESI_EENS1_15EpilogueDefaultEEEEEvvEEEEvNT_6ParamsE --------------------------
	.section	.nv.shared._ZN7cutlass13device_kernelINS_4gemm6kernel13GemmUniversalIN4cute5tupleIJiiiiEEENS1_10collective13CollectiveMmaINS1_34MainloopSm90TmaGmmaWarpSpecializedILi4ENS5_IJNS4_1CILi1EEESB_SB_EEENS1_35KernelTmaWarpSpecializedCooperativeEEENS5_IJNSA_ILi128EEESF_NSA_ILi64EEEEEENS_6half_tENS5_IJlSB_lEEESI_NS5_IJSB_llEEENS4_8TiledMMAINS4_8MMA_AtomIJNS4_4SM904GMMA26MMA_64x128x16_F32F16F16_SSILNSO_5MajorE0ELSQ_1ELNSO_7ScaleInE1ELSR_1EEEEEENS4_6LayoutINS5_IJNSA_ILi2EEESB_SB_EEENS5_IJSB_NSA_ILi0EEESX_EEEEENS5_IJNS4_10UnderscoreES10_S10_EEEEENS4_13SM90_TMA_LOADENS4_14ComposedLayoutINS4_7SwizzleILi3ELi4ELi3EEENS4_18smem_ptr_flag_bitsILi16EEENSU_INS5_IJNSA_ILi8EEESG_EEENS5_IJSG_SB_EEEEEEEvNS4_8identityES13_NS14_IS16_S18_NSU_INS5_IJSG_S19_EEENS5_IJSB_SG_EEEEEEEvS1E_EENS_8epilogue10collective6detail29Sm90TmaWarpSpecializedAdapterINS1L_15DefaultEpilogueISI_SJ_SJ_NS1K_6thread17LinearCombinationISI_Li1EffLNS1P_9ScaleType4KindE0ELNS_15FloatRoundStyleE2ESI_EENS1_15EpilogueDefaultEEEEEvvEEEEvNT_6ParamsE,"aw",@nobits
	.sectionflags	@""
	.align	16
	.zero		1024


//--------------------- .nv.shared.reserved.0     --------------------------
	.section	.nv.shared.reserved.0,"aw",@nobits
	.weak		__nv_reservedSMEM_offset_0_alias
	.size		__nv_reservedSMEM_offset_0_alias, 0, 0
	.other		__nv_reservedSMEM_offset_0_alias,@"STO_CUDA_RESERVED_SHARED STV_DEFAULT"
__nv_reservedSMEM_offset_0_alias:
	.zero		0


//--------------------- .nv.global                --------------------------
	.section	.nv.global,"aw",@nobits
.nv.global:
	.type		_ZN40_INTERNAL_65aee400_4_k_cu_ae53138a_294994cute1_E,@object
	.size		_ZN40_INTERNAL_65aee400_4_k_cu_ae53138a_294994cute1_E,(_ZN40_INTERNAL_65aee400_4_k_cu_ae53138a_294994cuda3std3__45__cpo6cbeginE - _ZN40_INTERNAL_65aee400_4_k_cu_ae53138a_294994cute1_E)
_ZN40_INTERNAL_65aee400_4_k_cu_ae53138a_294994cute1_E:
	.zero		1
	.type		_ZN40_INTERNAL_65aee400_4_k_cu_ae53138a_294994cuda3std3__45__cpo6cbeginE,@object
	.size		_ZN40_INTERNAL_65aee400_4_k_cu_ae53138a_294994cuda3std3__45__cpo6cbeginE,(_ZN40_INTERNAL_65aee400_4_k_cu_ae53138a_294994cuda3std3__48in_placeE - _ZN40_INTERNAL_65aee400_4_k_cu_ae53138a_294994cuda3std3__45__cpo6cbeginE)
_ZN40_INTERNAL_65aee400_4_k_cu_ae53138a_294994cuda3std3__45__cpo6cbeginE:
	.zero		1
	.type		_ZN40_INTERNAL_65aee400_4_k_cu_ae53138a_294994cuda3std3__48in_placeE,@object
	.size		_ZN40_INTERNAL_65aee400_4_k_cu_ae53138a_294994cuda3std3__48in_placeE,(_ZN40_INTERNAL_65aee400_4_k_cu_ae53138a_294994cuda3std6ranges3__45__cpo9iter_moveE - _ZN40_INTERNAL_65aee400_4_k_cu_ae53138a_294994cuda3std3__48in_placeE)
_ZN40_INTERNAL_65aee400_4_k_cu_ae53138a_294994cuda3std3__48in_placeE:
	.zero		1
	.type		_ZN40_INTERNAL_65aee400_4_k_cu_ae53138a_294994cuda3std6ranges3__45__cpo9iter_moveE,@object
	.size		_ZN40_INTERNAL_65aee400_4_k_cu_ae53138a_294994cuda3std6ranges3__45__cpo9iter_moveE,(_ZN40_INTERNAL_65aee400_4_k_cu_ae53138a_294994cuda3std3__45__cpo5beginE - _ZN40_INTERNAL_65aee400_4_k_cu_ae53138a_294994cuda3std6ranges3__45__cpo9iter_moveE)
_ZN40_INTERNAL_65aee400_4_k_cu_ae53138a_294994cuda3std6ranges3__45__cpo9iter_moveE:
	.zero		1
	.type		_ZN40_INTERNAL_65aee400_4_k_cu_ae53138a_294994cuda3std3__45__cpo5beginE,@object
	.size		_ZN40_INTERNAL_65aee400_4_k_cu_ae53138a_294994cuda3std3__45__cpo5beginE,(_ZN40_INTERNAL_65aee400_4_k_cu_ae53138a_294994cuda3std3__442_GLOBAL__N__65aee400_4_k_cu_ae53138a_294996ignoreE - _ZN40_INTERNAL_65aee400_4_k_cu_ae53138a_294994cuda3std3__45__cpo5beginE)
_ZN40_INTERNAL_65aee400_4_k_cu_ae53138a_294994cuda3std3__45__cpo5beginE:
	.zero		1
	.type		_ZN40_INTERNAL_65aee400_4_k_cu_ae53138a_294994cuda3std3__442_GLOBAL__N__65aee400_4_k_cu_ae53138a_294996ignoreE,@object
	.size		_ZN40_INTERNAL_65aee400_4_k_cu_ae53138a_294994cuda3std3__442_GLOBAL__N__65aee400_4_k_cu_ae53138a_294996ignoreE,(_ZN40_INTERNAL_65aee400_4_k_cu_ae53138a_294994cute7productE - _ZN40_INTERNAL_65aee400_4_k_cu_ae53138a_294994cuda3std3__442_GLOBAL__N__65aee400_4_k_cu_ae53138a_294996ignoreE)
_ZN40_INTERNAL_65aee400_4_k_cu_ae53138a_294994cuda3std3__442_GLOBAL__N__65aee400_4_k_cu_ae53138a_294996ignoreE:
	.zero		1
	.type		_ZN40_INTERNAL_65aee400_4_k_cu_ae53138a_294994cute7productE,@object
	.size		_ZN40_INTERNAL_65aee400_4_k_cu_ae53138a_294994cute7productE,(_ZN40_INTERNAL_65aee400_4_k_cu_ae53138a_294994cuda3std3__45__cpo3endE - _ZN40_INTERNAL_65aee400_4_k_cu_ae53138a_294994cute7productE)
_ZN40_INTERNAL_65aee400_4_k_cu_ae53138a_294994cute7productE:
	.zero		1
	.type		_ZN40_INTERNAL_65aee400_4_k_cu_ae53138a_294994cuda3std3__45__cpo3endE,@object
	.size		_ZN40_INTERNAL_65aee400_4_k_cu_ae53138a_294994cuda3std3__45__cpo3endE,(_ZN40_INTERNAL_65aee400_4_k_cu_ae53138a_294994cuda3std3__419piecewise_constructE - _ZN40_INTERNAL_65aee400_4_k_cu_ae53138a_294994cuda3std3__45__cpo3endE)
_ZN40_INTERNAL_65aee400_4_k_cu_ae53138a_294994cuda3std3__45__cpo3endE:
	.zero		1
	.type		_ZN40_INTERNAL_65aee400_4_k_cu_ae53138a_294994cuda3std3__419piecewise_constructE,@object
	.size		_ZN40_INTERNAL_65aee400_4_k_cu_ae53138a_294994cuda3std3__419piecewise_constructE,(_ZN40_INTERNAL_65aee400_4_k_cu_ae53138a_294994cuda3std3__45__cpo4cendE - _ZN40_INTERNAL_65aee400_4_k_cu_ae53138a_294994cuda3std3__419piecewise_constructE)
_ZN40_INTERNAL_65aee400_4_k_cu_ae53138a_294994cuda3std3__419piecewise_constructE:
	.zero		1
	.type		_ZN40_INTERNAL_65aee400_4_k_cu_ae53138a_294994cuda3std3__45__cpo4cendE,@object
	.size		_ZN40_INTERNAL_65aee400_4_k_cu_ae53138a_294994cuda3std3__45__cpo4cendE,(_ZN40_INTERNAL_65aee400_4_k_cu_ae53138a_294994cuda3std6ranges3__45__cpo4swapE - _ZN40_INTERNAL_65aee400_4_k_cu_ae53138a_294994cuda3std3__45__cpo4cendE)
_ZN40_INTERNAL_65aee400_4_k_cu_ae53138a_294994cuda3std3__45__cpo4cendE:
	.zero		1
	.type		_ZN40_INTERNAL_65aee400_4_k_cu_ae53138a_294994cuda3std6ranges3__45__cpo4swapE,@object
	.size		_ZN40_INTERNAL_65aee400_4_k_cu_ae53138a_294994cuda3std6ranges3__45__cpo4swapE,(.L_8 - _ZN40_INTERNAL_65aee400_4_k_cu_ae53138a_294994cuda3std6ranges3__45__cpo4swapE)
_ZN40_INTERNAL_65aee400_4_k_cu_ae53138a_294994cuda3std6ranges3__45__cpo4swapE:
	.zero		1
.L_8:


//--------------------- .nv.constant0._ZN7cutlass13device_kernelINS_4gemm6kernel13GemmUniversalIN4cute5tupleIJiiiiEEENS1_10collective13CollectiveMmaINS1_34MainloopSm90TmaGmmaWarpSpecializedILi4ENS5_IJNS4_1CILi1EEESB_SB_EEENS1_35KernelTmaWarpSpecializedCooperativeEEENS5_IJNSA_ILi128EEESF_NSA_ILi64EEEEEENS_6half_tENS5_IJlSB_lEEESI_NS5_IJSB_llEEENS4_8TiledMMAINS4_8MMA_AtomIJNS4_4SM904GMMA26MMA_64x128x16_F32F16F16_SSILNSO_5MajorE0ELSQ_1ELNSO_7ScaleInE1ELSR_1EEEEEENS4_6LayoutINS5_IJNSA_ILi2EEESB_SB_EEENS5_IJSB_NSA_ILi0EEESX_EEEEENS5_IJNS4_10UnderscoreES10_S10_EEEEENS4_13SM90_TMA_LOADENS4_14ComposedLayoutINS4_7SwizzleILi3ELi4ELi3EEENS4_18smem_ptr_flag_bitsILi16EEENSU_INS5_IJNSA_ILi8EEESG_EEENS5_IJSG_SB_EEEEEEEvNS4_8identityES13_NS14_IS16_S18_NSU_INS5_IJSG_S19_EEENS5_IJSB_SG_EEEEEEEvS1E_EENS_8epilogue10collective6detail29Sm90TmaWarpSpecializedAdapterINS1L_15DefaultEpilogueISI_SJ_SJ_NS1K_6thread17LinearCombinationISI_Li1EffLNS1P_9ScaleType4KindE0ELNS_15FloatRoundStyleE2ESI_EENS1_15EpilogueDefaultEEEEEvvEEEEvNT_6ParamsE --------------------------
	.section	.nv.constant0._ZN7cutlass13device_kernelINS_4gemm6kernel13GemmUniversalIN4cute5tupleIJiiiiEEENS1_10collective13CollectiveMmaINS1_34MainloopSm90TmaGmmaWarpSpecializedILi4ENS5_IJNS4_1CILi1EEESB_SB_EEENS1_35KernelTmaWarpSpecializedCooperativeEEENS5_IJNSA_ILi128EEESF_NSA_ILi64EEEEEENS_6half_tENS5_IJlSB_lEEESI_NS5_IJSB_llEEENS4_8TiledMMAINS4_8MMA_AtomIJNS4_4SM904GMMA26MMA_64x128x16_F32F16F16_SSILNSO_5MajorE0ELSQ_1ELNSO_7ScaleInE1ELSR_1EEEEEENS4_6LayoutINS5_IJNSA_ILi2EEESB_SB_EEENS5_IJSB_NSA_ILi0EEESX_EEEEENS5_IJNS4_10UnderscoreES10_S10_EEEEENS4_13SM90_TMA_LOADENS4_14ComposedLayoutINS4_7SwizzleILi3ELi4ELi3EEENS4_18smem_ptr_flag_bitsILi16EEENSU_INS5_IJNSA_ILi8EEESG_EEENS5_IJSG_SB_EEEEEEEvNS4_8identityES13_NS14_IS16_S18_NSU_INS5_IJSG_S19_EEENS5_IJSB_SG_EEEEEEEvS1E_EENS_8epilogue10collective6detail29Sm90TmaWarpSpecializedAdapterINS1L_15DefaultEpilogueISI_SJ_SJ_NS1K_6thread17LinearCombinationISI_Li1EffLNS1P_9ScaleType4KindE0ELNS_15FloatRoundStyleE2ESI_EENS1_15EpilogueDefaultEEEEEvvEEEEvNT_6ParamsE,"a",@progbits
	.sectionflags	@""
	.align	4
.nv.constant0._ZN7cutlass13device_kernelINS_4gemm6kernel13GemmUniversalIN4cute5tupleIJiiiiEEENS1_10collective13CollectiveMmaINS1_34MainloopSm90TmaGmmaWarpSpecializedILi4ENS5_IJNS4_1CILi1EEESB_SB_EEENS1_35KernelTmaWarpSpecializedCooperativeEEENS5_IJNSA_ILi128EEESF_NSA_ILi64EEEEEENS_6half_tENS5_IJlSB_lEEESI_NS5_IJSB_llEEENS4_8TiledMMAINS4_8MMA_AtomIJNS4_4SM904GMMA26MMA_64x128x16_F32F16F16_SSILNSO_5MajorE0ELSQ_1ELNSO_7ScaleInE1ELSR_1EEEEEENS4_6LayoutINS5_IJNSA_ILi2EEESB_SB_EEENS5_IJSB_NSA_ILi0EEESX_EEEEENS5_IJNS4_10UnderscoreES10_S10_EEEEENS4_13SM90_TMA_LOADENS4_14ComposedLayoutINS4_7SwizzleILi3ELi4ELi3EEENS4_18smem_ptr_flag_bitsILi16EEENSU_INS5_IJNSA_ILi8EEESG_EEENS5_IJSG_SB_EEEEEEEvNS4_8identityES13_NS14_IS16_S18_NSU_INS5_IJSG_S19_EEENS5_IJSB_SG_EEEEEEEvS1E_EENS_8epilogue10collective6detail29Sm90TmaWarpSpecializedAdapterINS1L_15DefaultEpilogueISI_SJ_SJ_NS1K_6thread17LinearCombinationISI_Li1EffLNS1P_9ScaleType4KindE0ELNS_15FloatRoundStyleE2ESI_EENS1_15EpilogueDefaultEEEEEvvEEEEvNT_6ParamsE:
	.zero		1664


//--------------------- SYMBOLS --------------------------

	.type		.nv.reservedSmem.offset0,@object
	.size		.nv.reservedSmem.offset0,0x4
	.type		__assertfail,@function
